def attn_fwd(
    Q,
    K,
    V,
    Out,
    Lse,
    sm_scale,
    stride_qz,
    stride_qh,
    stride_qm,
    stride_qk,
    stride_kz,
    stride_kh,
    stride_kn,
    stride_kk,
    stride_vz,
    stride_vh,
    stride_vn,
    stride_vk,
    stride_oz,
    stride_oh,
    stride_om,
    stride_ok,
    seqlen_q,
    seqlen_k,
    BLOCK_M: tl.constexpr,
    BLOCK_N: tl.constexpr,
    HEAD_DIM: tl.constexpr,
    CAUSAL: tl.constexpr,
):
    start_m = tl.program_id(0)
    off_hz = tl.program_id(1)
    q_off = off_hz * stride_qh
    k_off = off_hz * stride_kh
    v_off = off_hz * stride_vh
    offs_m = start_m * BLOCK_M + tl.arange(0, BLOCK_M)
    offs_d = tl.arange(0, HEAD_DIM)
    offs_n = tl.arange(0, BLOCK_N)
    q_ptrs = Q + q_off + offs_m[:, None] * stride_qm + offs_d[None, :] * stride_qk
    k_ptrs = K + k_off + offs_d[:, None] * stride_kk + offs_n[None, :] * stride_kn
    v_ptrs = V + v_off + offs_n[:, None] * stride_vn + offs_d[None, :] * stride_vk
    m_i = tl.full([BLOCK_M], float("-inf"), dtype=tl.float32)
    l_i = tl.zeros([BLOCK_M], dtype=tl.float32) + 1.0
    acc = tl.zeros([BLOCK_M, HEAD_DIM], dtype=tl.float32)
    q = tl.load(q_ptrs)
    acc, l_i, m_i = _attn_fwd_inner(
        acc,
        l_i,
        m_i,
        q,
        k_ptrs,
        v_ptrs,
        sm_scale,
        stride_kn,
        stride_vn,
        start_m,
        seqlen_k,
        BLOCK_M,
        BLOCK_N,
        HEAD_DIM,
        CAUSAL,
    )
    acc = acc / l_i[:, None]
    lse = m_i + tl.math.log2(l_i) / 1.4426950408889634
    o_ptrs = (
        Out
        + off_hz * stride_oh
        + offs_m[:, None] * stride_om
        + offs_d[None, :] * stride_ok
    )
    tl.store(o_ptrs, acc.to(Out.dtype.element_ty))
    tl.store(Lse + off_hz * seqlen_q + offs_m, lse)

# config = {"BLOCK_M": 128, "BLOCK_N": 32, "HEAD_DIM": 16, "arch": "sm_90", "causal": false, "dtype": "bf16", "num_stages": 2, "num_warps": 8}
# arch = sm_90


// ===== COMPILED SASS (sm_90a) =====

	.target	sm_90a

	.elftype	@"ET_EXEC"


//--------------------- .note.nv.tkinfo           --------------------------
	.section	.note.nv.tkinfo,"",@"SHT_NOTE"
	.sectionflags	@"SHF_NOTE_NV_TKINFO"
	.tkinfo
        /*0018*/ 	.word	0x00000002
        /*0030*/ 	.string	""
        /*0030*/ 	.string	"ptxas"
        /*0030*/ 	.string	"Cuda compilation tools, release 13.0, V13.0.88"
        /*0030*/ 	.string	"Build cuda_13.0.r13.0/compiler.36424714_0"
        /*0030*/ 	.string	"-v  -suppress-debug-info  -lineinfo  -arch sm_90a "



//--------------------- .note.nv.cuinfo           --------------------------
	.section	.note.nv.cuinfo,"",@"SHT_NOTE"
	.sectionflags	@"SHF_NOTE_NV_CUINFO"
        /*0018*/ 	.short	0x0002
        /*001a*/ 	.short	0x005a
        /*001c*/ 	.short	0x0082
	.zero		2


//--------------------- .nv.info                  --------------------------
	.section	.nv.info,"",@"SHT_CUDA_INFO"
	.align	4


	//----- nvinfo : EIATTR_REGCOUNT
	.align		4
        /*0000*/ 	.byte	0x04, 0x2f
        /*0002*/ 	.short	(.L_2 - .L_1)
	.align		4
.L_1:
        /*0004*/ 	.word	index@(attn_fwd)
        /*0008*/ 	.word	0x00000034


	//----- nvinfo : EIATTR_FRAME_SIZE
	.align		4
.L_2:
        /*000c*/ 	.byte	0x04, 0x11
        /*000e*/ 	.short	(.L_4 - .L_3)
	.align		4
.L_3:
        /*0010*/ 	.word	index@(attn_fwd)
        /*0014*/ 	.word	0x00000000


	//----- nvinfo : EIATTR_MIN_STACK_SIZE
	.align		4
.L_4:
        /*0018*/ 	.byte	0x04, 0x12
        /*001a*/ 	.short	(.L_6 - .L_5)
	.align		4
.L_5:
        /*001c*/ 	.word	index@(attn_fwd)
        /*0020*/ 	.word	0x00000000
.L_6:


//--------------------- .nv.compat                --------------------------
	.section	.nv.compat,"",@"SHT_CUDA_COMPAT_INFO"
	.align	4
        /*0000*/ 	.byte	0x02, 0x09, 0x01, 0x00, 0x02, 0x02, 0x04, 0x00, 0x02, 0x05, 0x05, 0x00, 0x03, 0x07, 0x01, 0x01
        /*0010*/ 	.byte	0x02, 0x03, 0x00, 0x00, 0x02, 0x06, 0x01, 0x00, 0x04, 0x0b, 0x08, 0x00, 0x00, 0x00, 0x00, 0x00
        /*0020*/ 	.byte	0x00, 0x00, 0x00, 0x00


//--------------------- .nv.info.attn_fwd         --------------------------
	.section	.nv.info.attn_fwd,"",@"SHT_CUDA_INFO"
	.sectionflags	@""
	.align	4


	//----- nvinfo : EIATTR_CUDA_API_VERSION
	.align		4
        /*0000*/ 	.byte	0x04, 0x37
        /*0002*/ 	.short	(.L_8 - .L_7)
.L_7:
        /*0004*/ 	.word	0x00000082


	//----- nvinfo : EIATTR_KPARAM_INFO
	.align		4
.L_8:
        /*0008*/ 	.byte	0x04, 0x17
        /*000a*/ 	.short	(.L_10 - .L_9)
.L_9:
        /*000c*/ 	.word	0x00000000
        /*0010*/ 	.short	0x0019
        /*0012*/ 	.short	0x0080
        /*0014*/ 	.byte	0x00, 0xf4, 0x21, 0x00


	//----- nvinfo : EIATTR_KPARAM_INFO
	.align		4
.L_10:
        /*0018*/ 	.byte	0x04, 0x17
        /*001a*/ 	.short	(.L_12 - .L_11)
.L_11:
        /*001c*/ 	.word	0x00000000
        /*0020*/ 	.short	0x0018
        /*0022*/ 	.short	0x0078
        /*0024*/ 	.byte	0x00, 0xf4, 0x21, 0x00


	//----- nvinfo : EIATTR_KPARAM_INFO
	.align		4
.L_12:
        /*0028*/ 	.byte	0x04, 0x17
        /*002a*/ 	.short	(.L_14 - .L_13)
.L_13:
        /*002c*/ 	.word	0x00000000
        /*0030*/ 	.short	0x0017
        /*0032*/ 	.short	0x0070
        /*0034*/ 	.byte	0x00, 0xf0, 0x11, 0x00


	//----- nvinfo : EIATTR_KPARAM_INFO
	.align		4
.L_14:
        /*0038*/ 	.byte	0x04, 0x17
        /*003a*/ 	.short	(.L_16 - .L_15)
.L_15:
        /*003c*/ 	.word	0x00000000
        /*0040*/ 	.short	0x0016
        /*0042*/ 	.short	0x006c
        /*0044*/ 	.byte	0x00, 0xf0, 0x11, 0x00


	//----- nvinfo : EIATTR_KPARAM_INFO
	.align		4
.L_16:
        /*0048*/ 	.byte	0x04, 0x17
        /*004a*/ 	.short	(.L_18 - .L_17)
.L_17:
        /*004c*/ 	.word	0x00000000
        /*0050*/ 	.short	0x0015
        /*0052*/ 	.short	0x0068
        /*0054*/ 	.byte	0x00, 0xf0, 0x11, 0x00


	//----- nvinfo : EIATTR_KPARAM_INFO
	.align		4
.L_18:
        /*0058*/ 	.byte	0x04, 0x17
        /*005a*/ 	.short	(.L_20 - .L_19)
.L_19:
        /*005c*/ 	.word	0x00000000
        /*0060*/ 	.short	0x0014
        /*0062*/ 	.short	0x0064
        /*0064*/ 	.byte	0x00, 0xf0, 0x11, 0x00


	//----- nvinfo : EIATTR_KPARAM_INFO
	.align		4
.L_20:
        /*0068*/ 	.byte	0x04, 0x17
        /*006a*/ 	.short	(.L_22 - .L_21)
.L_21:
        /*006c*/ 	.word	0x00000000
        /*0070*/ 	.short	0x0013
        /*0072*/ 	.short	0x0060
        /*0074*/ 	.byte	0x00, 0xf0, 0x11, 0x00


	//----- nvinfo : EIATTR_KPARAM_INFO
	.align		4
.L_22:
        /*0078*/ 	.byte	0x04, 0x17
        /*007a*/ 	.short	(.L_24 - .L_23)
.L_23:
        /*007c*/ 	.word	0x00000000
        /*0080*/ 	.short	0x0012
        /*0082*/ 	.short	0x005c
        /*0084*/ 	.byte	0x00, 0xf0, 0x11, 0x00


	//----- nvinfo : EIATTR_KPARAM_INFO
	.align		4
.L_24:
        /*0088*/ 	.byte	0x04, 0x17
        /*008a*/ 	.short	(.L_26 - .L_25)
.L_25:
        /*008c*/ 	.word	0x00000000
        /*0090*/ 	.short	0x0011
        /*0092*/ 	.short	0x0058
        /*0094*/ 	.byte	0x00, 0xf0, 0x11, 0x00


	//----- nvinfo : EIATTR_KPARAM_INFO
	.align		4
.L_26:
        /*0098*/ 	.byte	0x04, 0x17
        /*009a*/ 	.short	(.L_28 - .L_27)
.L_27:
        /*009c*/ 	.word	0x00000000
        /*00a0*/ 	.short	0x0010
        /*00a2*/ 	.short	0x0054
        /*00a4*/ 	.byte	0x00, 0xf0, 0x11, 0x00


	//----- nvinfo : EIATTR_KPARAM_INFO
	.align		4
.L_28:
        /*00a8*/ 	.byte	0x04, 0x17
        /*00aa*/ 	.short	(.L_30 - .L_29)
.L_29:
        /*00ac*/ 	.word	0x00000000
        /*00b0*/ 	.short	0x000f
        /*00b2*/ 	.short	0x0050
        /*00b4*/ 	.byte	0x00, 0xf0, 0x11, 0x00


	//----- nvinfo : EIATTR_KPARAM_INFO
	.align		4
.L_30:
        /*00b8*/ 	.byte	0x04, 0x17
        /*00ba*/ 	.short	(.L_32 - .L_31)
.L_31:
        /*00bc*/ 	.word	0x00000000
        /*00c0*/ 	.short	0x000e
        /*00c2*/ 	.short	0x004c
        /*00c4*/ 	.byte	0x00, 0xf0, 0x11, 0x00


	//----- nvinfo : EIATTR_KPARAM_INFO
	.align		4
.L_32:
        /*00c8*/ 	.byte	0x04, 0x17
        /*00ca*/ 	.short	(.L_34 - .L_33)
.L_33:
        /*00cc*/ 	.word	0x00000000
        /*00d0*/ 	.short	0x000d
        /*00d2*/ 	.short	0x0048
        /*00d4*/ 	.byte	0x00, 0xf0, 0x11, 0x00


	//----- nvinfo : EIATTR_KPARAM_INFO
	.align		4
.L_34:
        /*00d8*/ 	.byte	0x04, 0x17
        /*00da*/ 	.short	(.L_36 - .L_35)
.L_35:
        /*00dc*/ 	.word	0x00000000
        /*00e0*/ 	.short	0x000c
        /*00e2*/ 	.short	0x0044
        /*00e4*/ 	.byte	0x00, 0xf0, 0x11, 0x00


	//----- nvinfo : EIATTR_KPARAM_INFO
	.align		4
.L_36:
        /*00e8*/ 	.byte	0x04, 0x17
        /*00ea*/ 	.short	(.L_38 - .L_37)
.L_37:
        /*00ec*/ 	.word	0x00000000
        /*00f0*/ 	.short	0x000b
        /*00f2*/ 	.short	0x0040
        /*00f4*/ 	.byte	0x00, 0xf0, 0x11, 0x00


	//----- nvinfo : EIATTR_KPARAM_INFO
	.align		4
.L_38:
        /*00f8*/ 	.byte	0x04, 0x17
        /*00fa*/ 	.short	(.L_40 - .L_39)
.L_39:
        /*00fc*/ 	.word	0x00000000
        /*0100*/ 	.short	0x000a
        /*0102*/ 	.short	0x003c
        /*0104*/ 	.byte	0x00, 0xf0, 0x11, 0x00


	//----- nvinfo : EIATTR_KPARAM_INFO
	.align		4
.L_40:
        /*0108*/ 	.byte	0x04, 0x17
        /*010a*/ 	.short	(.L_42 - .L_41)
.L_41:
        /*010c*/ 	.word	0x00000000
        /*0110*/ 	.short	0x0009
        /*0112*/ 	.short	0x0038
        /*0114*/ 	.byte	0x00, 0xf0, 0x11, 0x00


	//----- nvinfo : EIATTR_KPARAM_INFO
	.align		4
.L_42:
        /*0118*/ 	.byte	0x04, 0x17
        /*011a*/ 	.short	(.L_44 - .L_43)
.L_43:
        /*011c*/ 	.word	0x00000000
        /*0120*/ 	.short	0x0008
        /*0122*/ 	.short	0x0034
        /*0124*/ 	.byte	0x00, 0xf0, 0x11, 0x00


	//----- nvinfo : EIATTR_KPARAM_INFO
	.align		4
.L_44:
        /*0128*/ 	.byte	0x04, 0x17
        /*012a*/ 	.short	(.L_46 - .L_45)
.L_45:
        /*012c*/ 	.word	0x00000000
        /*0130*/ 	.short	0x0007
        /*0132*/ 	.short	0x0030
        /*0134*/ 	.byte	0x00, 0xf0, 0x11, 0x00


	//----- nvinfo : EIATTR_KPARAM_INFO
	.align		4
.L_46:
        /*0138*/ 	.byte	0x04, 0x17
        /*013a*/ 	.short	(.L_48 - .L_47)
.L_47:
        /*013c*/ 	.word	0x00000000
        /*0140*/ 	.short	0x0006
        /*0142*/ 	.short	0x002c
        /*0144*/ 	.byte	0x00, 0xf0, 0x11, 0x00


	//----- nvinfo : EIATTR_KPARAM_INFO
	.align		4
.L_48:
        /*0148*/ 	.byte	0x04, 0x17
        /*014a*/ 	.short	(.L_50 - .L_49)
.L_49:
        /*014c*/ 	.word	0x00000000
        /*0150*/ 	.short	0x0005
        /*0152*/ 	.short	0x0028
        /*0154*/ 	.byte	0x00, 0xf0, 0x11, 0x00


	//----- nvinfo : EIATTR_KPARAM_INFO
	.align		4
.L_50:
        /*0158*/ 	.byte	0x04, 0x17
        /*015a*/ 	.short	(.L_52 - .L_51)
.L_51:
        /*015c*/ 	.word	0x00000000
        /*0160*/ 	.short	0x0004
        /*0162*/ 	.short	0x0020
        /*0164*/ 	.byte	0x00, 0xf4, 0x21, 0x00


	//----- nvinfo : EIATTR_KPARAM_INFO
	.align		4
.L_52:
        /*0168*/ 	.byte	0x04, 0x17
        /*016a*/ 	.short	(.L_54 - .L_53)
.L_53:
        /*016c*/ 	.word	0x00000000
        /*0170*/ 	.short	0x0003
        /*0172*/ 	.short	0x0018
        /*0174*/ 	.byte	0x00, 0xf4, 0x21, 0x00


	//----- nvinfo : EIATTR_KPARAM_INFO
	.align		4
.L_54:
        /*0178*/ 	.byte	0x04, 0x17
        /*017a*/ 	.short	(.L_56 - .L_55)
.L_55:
        /*017c*/ 	.word	0x00000000
        /*0180*/ 	.short	0x0002
        /*0182*/ 	.short	0x0010
        /*0184*/ 	.byte	0x00, 0xf4, 0x21, 0x00


	//----- nvinfo : EIATTR_KPARAM_INFO
	.align		4
.L_56:
        /*0188*/ 	.byte	0x04, 0x17
        /*018a*/ 	.short	(.L_58 - .L_57)
.L_57:
        /*018c*/ 	.word	0x00000000
        /*0190*/ 	.short	0x0001
        /*0192*/ 	.short	0x0008
        /*0194*/ 	.byte	0x00, 0xf4, 0x21, 0x00


	//----- nvinfo : EIATTR_KPARAM_INFO
	.align		4
.L_58:
        /*0198*/ 	.byte	0x04, 0x17
        /*019a*/ 	.short	(.L_60 - .L_59)
.L_59:
        /*019c*/ 	.word	0x00000000
        /*01a0*/ 	.short	0x0000
        /*01a2*/ 	.short	0x0000
        /*01a4*/ 	.byte	0x00, 0xf4, 0x21, 0x00


	//----- nvinfo : EIATTR_SPARSE_MMA_MASK
	.align		4
.L_60:
        /*01a8*/ 	.byte	0x03, 0x50
        /*01aa*/ 	.short	0x0000


	//----- nvinfo : EIATTR_MAXREG_COUNT
	.align		4
        /*01ac*/ 	.byte	0x03, 0x1b
        /*01ae*/ 	.short	0x00ff


	//----- nvinfo : EIATTR_NUM_BARRIERS
	.align		4
        /*01b0*/ 	.byte	0x02, 0x4c
        /*01b2*/ 	.byte	0x01
	.zero		1


	//----- nvinfo : EIATTR_MERCURY_ISA_VERSION
	.align		4
        /*01b4*/ 	.byte	0x03, 0x5f
        /*01b6*/ 	.short	0x0101


	//----- nvinfo : EIATTR_COOP_GROUP_MASK_REGIDS
	.align		4
        /*01b8*/ 	.byte	0x04, 0x29
        /*01ba*/ 	.short	(.L_62 - .L_61)


	//   ....[0]....
.L_61:
        /*01bc*/ 	.word	0xffffffff


	//   ....[1]....
        /*01c0*/ 	.word	0xffffffff


	//   ....[2]....
        /*01c4*/ 	.word	0xffffffff


	//   ....[3]....
        /*01c8*/ 	.word	0xffffffff


	//   ....[4]....
        /*01cc*/ 	.word	0xffffffff


	//   ....[5]....
        /*01d0*/ 	.word	0xffffffff


	//   ....[6]....
        /*01d4*/ 	.word	0xffffffff


	//   ....[7]....
        /*01d8*/ 	.word	0xffffffff


	//----- nvinfo : EIATTR_COOP_GROUP_INSTR_OFFSETS
	.align		4
.L_62:
        /*01dc*/ 	.byte	0x04, 0x28
        /*01de*/ 	.short	(.L_64 - .L_63)


	//   ....[0]....
.L_63:
        /*01e0*/ 	.word	0x00000d20


	//   ....[1]....
        /*01e4*/ 	.word	0x00000d50


	//   ....[2]....
        /*01e8*/ 	.word	0x00000ed0


	//   ....[3]....
        /*01ec*/ 	.word	0x00000fb0


	//   ....[4]....
        /*01f0*/ 	.word	0x00001430


	//   ....[5]....
        /*01f4*/ 	.word	0x00001440


	//   ....[6]....
        /*01f8*/ 	.word	0x00001490


	//   ....[7]....
        /*01fc*/ 	.word	0x000014a0


	//----- nvinfo : EIATTR_EXIT_INSTR_OFFSETS
	.align		4
.L_64:
        /*0200*/ 	.byte	0x04, 0x1c
        /*0202*/ 	.short	(.L_66 - .L_65)


	//   ....[0]....
.L_65:
        /*0204*/ 	.word	0x000020f0


	//   ....[1]....
        /*0208*/ 	.word	0x00002120


	//----- nvinfo : EIATTR_REQNTID
	.align		4
.L_66:
        /*020c*/ 	.byte	0x04, 0x10
        /*020e*/ 	.short	(.L_68 - .L_67)
.L_67:
        /*0210*/ 	.word	0x00000100
        /*0214*/ 	.word	0x00000001
        /*0218*/ 	.word	0x00000001


	//----- nvinfo : EIATTR_CBANK_PARAM_SIZE
	.align		4
.L_68:
        /*021c*/ 	.byte	0x03, 0x19
        /*021e*/ 	.short	0x0088


	//----- nvinfo : EIATTR_PARAM_CBANK
	.align		4
        /*0220*/ 	.byte	0x04, 0x0a
        /*0222*/ 	.short	(.L_70 - .L_69)
	.align		4
.L_69:
        /*0224*/ 	.word	index@(.nv.constant0.attn_fwd)
        /*0228*/ 	.short	0x0210
        /*022a*/ 	.short	0x0088


	//----- nvinfo : EIATTR_SW_WAR
	.align		4
.L_70:
        /*022c*/ 	.byte	0x04, 0x36
        /*022e*/ 	.short	(.L_72 - .L_71)
.L_71:
        /*0230*/ 	.word	0x00000008
.L_72:


//--------------------- .nv.callgraph             --------------------------
	.section	.nv.callgraph,"",@"SHT_CUDA_CALLGRAPH"
	.align	4
	.sectionentsize	8
	.align		4
        /*0000*/ 	.word	0x00000000
	.align		4
        /*0004*/ 	.word	0xffffffff
	.align		4
        /*0008*/ 	.word	0x00000000
	.align		4
        /*000c*/ 	.word	0xfffffffe
	.align		4
        /*0010*/ 	.word	0x00000000
	.align		4
        /*0014*/ 	.word	0xfffffffd
	.align		4
        /*0018*/ 	.word	0x00000000
	.align		4
        /*001c*/ 	.word	0xfffffffc


//--------------------- .nv.constant4             --------------------------
	.section	.nv.constant4,"a",@progbits
	.align	8
	.align		8
.nv.constant4:
        /*0000*/ 	.dword	_$_str


//--------------------- .text.attn_fwd            --------------------------
	.section	.text.attn_fwd,"ax",@progbits
	.align	128
        .global         attn_fwd
        .type           attn_fwd,@function
        .size           attn_fwd,(.L_x_3 - attn_fwd)
        .other          attn_fwd,@"STO_CUDA_ENTRY STV_DEFAULT"
attn_fwd:
.text.attn_fwd:
[----:B------:R-:W-:Y:S01]  /*0000*/  LDC R1, c[0x0][0x28] ;  /* 0x00000a00ff017b82 */ /* 0x000fe20000000800 */
[----:B------:R-:W0:Y:S07]  /*0010*/  S2R R10, SR_TID.X ;  /* 0x00000000000a7919 */ /* 0x000e2e0000002100 */
[----:B------:R-:W1:Y:S01]  /*0020*/  S2UR UR12, SR_CTAID.Y ;  /* 0x00000000000c79c3 */ /* 0x000e620000002600 */
[----:B------:R-:W-:Y:S01]  /*0030*/  ULDC.64 UR4, c[0x0][0x240] ;  /* 0x0000900000047ab9 */ /* 0x000fe20000000a00 */
[----:B------:R-:W-:Y:S01]  /*0040*/  ULDC.64 UR20, c[0x0][0x208] ;  /* 0x0000820000147ab9 */ /* 0x000fe20000000a00 */
[----:B------:R-:W2:Y:S01]  /*0050*/  S2R R0, SR_CTAID.X ;  /* 0x0000000000007919 */ /* 0x000ea20000002500 */
[----:B------:R-:W-:-:S04]  /*0060*/  ULDC UR23, c[0x0][0x280] ;  /* 0x0000a00000177ab9 */ /* 0x000fc80000000800 */
[----:B------:R-:W3:Y:S08]  /*0070*/  LDC R17, c[0x0][0x248] ;  /* 0x00009200ff117b82 */ /* 0x000ef00000000800 */
[----:B------:R-:W4:Y:S01]  /*0080*/  LDC.64 R20, c[0x0][0x210] ;  /* 0x00008400ff147b82 */ /* 0x000f220000000a00 */
[----:B-1----:R-:W-:-:S04]  /*0090*/  UIMAD UR4, UR12, UR4, URZ ;  /* 0x000000040c0472a4 */ /* 0x002fc8000f8e023f */
[----:B------:R-:W-:Y:S01]  /*00a0*/  USHF.L.U32 UR6, UR4, 0x1, URZ ;  /* 0x0000000104067899 */ /* 0x000fe2000800063f */
[----:B0-----:R-:W-:Y:S02]  /*00b0*/  LOP3.LUT R5, R10, 0x7f, RZ, 0xc0, !PT ;  /* 0x0000007f0a057812 */ /* 0x001fe400078ec0ff */
[----:B------:R-:W-:Y:S02]  /*00c0*/  SHF.R.U32.HI R2, RZ, 0x7, R10 ;  /* 0x00000007ff027819 */ /* 0x000fe4000001160a */
[----:B--2---:R-:W-:Y:S02]  /*00d0*/  LEA R5, R0, R5, 0x7 ;  /* 0x0000000500057211 */ /* 0x004fe400078e38ff */
[----:B------:R-:W-:-:S03]  /*00e0*/  SGXT.U32 R2, R2, 0x1 ;  /* 0x000000010202781a */ /* 0x000fc60000000000 */
[----:B------:R-:W-:Y:S01]  /*00f0*/  IMAD R0, R5, UR5, RZ ;  /* 0x0000000505007c24 */ /* 0x000fe2000f8e02ff */
[----:B------:R-:W-:Y:S01]  /*0100*/  UIMAD.WIDE UR4, UR4, 0x2, URZ ;  /* 0x00000002040478a5 */ /* 0x000fe2000f8e023f */
[----:B---3--:R-:W-:-:S03]  /*0110*/  IMAD R4, R2, R17, RZ ;  /* 0x0000001102047224 */ /* 0x008fc600078e02ff */
[C---:B------:R-:W-:Y:S01]  /*0120*/  SHF.L.U32 R3, R0.reuse, 0x1, RZ ;  /* 0x0000000100037819 */ /* 0x040fe200000006ff */
[----:B------:R-:W-:Y:S02]  /*0130*/  IMAD R7, R17, 0x2, R4 ;  /* 0x0000000211077824 */ /* 0x000fe400078e0204 */
[----:B------:R-:W-:Y:S01]  /*0140*/  IMAD.HI R0, R0, 0x2, RZ ;  /* 0x0000000200007827 */ /* 0x000fe200078e02ff */
[----:B----4-:R-:W-:Y:S02]  /*0150*/  IADD3 R13, P0, P1, R3, UR6, R20 ;  /* 0x00000006030d7c10 */ /* 0x010fe4000f91e014 */
[C---:B------:R-:W-:Y:S02]  /*0160*/  LEA R9, R17.reuse, R7, 0x1 ;  /* 0x0000000711097211 */ /* 0x040fe400078e08ff */
[----:B------:R-:W-:Y:S02]  /*0170*/  IADD3.X R21, R0, UR5, R21, P0, P1 ;  /* 0x0000000500157c10 */ /* 0x000fe400087e2415 */
[-C--:B------:R-:W-:Y:S01]  /*0180*/  LEA R2, P0, R4, R13.reuse, 0x1 ;  /* 0x0000000d04027211 */ /* 0x080fe200078008ff */
[----:B------:R-:W-:Y:S01]  /*0190*/  IMAD R0, R17, 0x2, R9 ;  /* 0x0000000211007824 */ /* 0x000fe200078e0209 */
[----:B------:R-:W-:-:S02]  /*01a0*/  LEA R6, P1, R7, R13, 0x1 ;  /* 0x0000000d07067211 */ /* 0x000fc400078208ff */
[----:B------:R-:W-:Y:S02]  /*01b0*/  LEA.HI.X.SX32 R3, R4, R21, 0x1, P0 ;  /* 0x0000001504037211 */ /* 0x000fe400000f0eff */
[----:B------:R-:W-:Y:S02]  /*01c0*/  LEA R8, P0, R9, R13, 0x1 ;  /* 0x0000000d09087211 */ /* 0x000fe400078008ff */
[----:B------:R-:W-:Y:S01]  /*01d0*/  LEA R4, R17, R0, 0x1 ;  /* 0x0000000011047211 */ /* 0x000fe200078e08ff */
[----:B------:R0:W2:Y:S01]  /*01e0*/  LDG.E.U16 R20, desc[UR20][R2.64] ;  /* 0x0000001402147981 */ /* 0x0000a2000c1e1500 */
[----:B------:R-:W-:Y:S02]  /*01f0*/  LEA.HI.X.SX32 R9, R9, R21, 0x1, P0 ;  /* 0x0000001509097211 */ /* 0x000fe400000f0eff */
[C---:B------:R-:W-:Y:S01]  /*0200*/  LEA R14, P0, R4.reuse, R13, 0x1 ;  /* 0x0000000d040e7211 */ /* 0x040fe200078008ff */
[----:B------:R-:W-:Y:S01]  /*0210*/  IMAD R11, R17, 0x2, R4 ;  /* 0x00000002110b7824 */ /* 0x000fe200078e0204 */
[-C--:B------:R-:W-:Y:S01]  /*0220*/  LEA.HI.X.SX32 R7, R7, R21.reuse, 0x1, P1 ;  /* 0x0000001507077211 */ /* 0x080fe200008f0eff */
[----:B------:R-:W3:Y:S01]  /*0230*/  LDG.E.U16 R8, desc[UR20][R8.64] ;  /* 0x0000001408087981 */ /* 0x000ee2000c1e1500 */
[----:B------:R-:W-:-:S02]  /*0240*/  LEA.HI.X.SX32 R15, R4, R21, 0x1, P0 ;  /* 0x00000015040f7211 */ /* 0x000fc400000f0eff */
[----:B------:R-:W-:Y:S01]  /*0250*/  LEA R4, R17, R11, 0x1 ;  /* 0x0000000b11047211 */ /* 0x000fe200078e08ff */
[----:B------:R1:W4:Y:S01]  /*0260*/  LDG.E.U16 R6, desc[UR20][R6.64] ;  /* 0x0000001406067981 */ /* 0x000322000c1e1500 */
[----:B------:R-:W-:-:S03]  /*0270*/  LEA R16, P1, R11, R13, 0x1 ;  /* 0x0000000d0b107211 */ /* 0x000fc600078208ff */
[----:B0-----:R-:W-:Y:S01]  /*0280*/  IMAD R3, R17, 0x2, R4 ;  /* 0x0000000211037824 */ /* 0x001fe200078e0204 */
[----:B------:R-:W-:Y:S01]  /*0290*/  LEA R18, P2, R4, R13, 0x1 ;  /* 0x0000000d04127211 */ /* 0x000fe200078408ff */
[----:B------:R-:W5:Y:S01]  /*02a0*/  LDG.E.U16 R15, desc[UR20][R14.64] ;  /* 0x000000140e0f7981 */ /* 0x000f62000c1e1500 */
[----:B------:R-:W-:Y:S02]  /*02b0*/  LEA.HI.X.SX32 R17, R11, R21, 0x1, P1 ;  /* 0x000000150b117211 */ /* 0x000fe400008f0eff */
[-C--:B------:R-:W-:Y:S02]  /*02c0*/  LEA R12, P0, R0, R13.reuse, 0x1 ;  /* 0x0000000d000c7211 */ /* 0x080fe400078008ff */
[----:B------:R-:W-:Y:S01]  /*02d0*/  LEA R2, P1, R3, R13, 0x1 ;  /* 0x0000000d03027211 */ /* 0x000fe200078208ff */
[----:B------:R-:W3:Y:S01]  /*02e0*/  LDG.E.U16 R16, desc[UR20][R16.64] ;  /* 0x0000001410107981 */ /* 0x000ee2000c1e1500 */
[-C--:B------:R-:W-:Y:S02]  /*02f0*/  LEA.HI.X.SX32 R19, R4, R21.reuse, 0x1, P2 ;  /* 0x0000001504137211 */ /* 0x080fe400010f0eff */
[----:B------:R-:W-:-:S02]  /*0300*/  LEA.HI.X.SX32 R13, R0, R21, 0x1, P0 ;  /* 0x00000015000d7211 */ /* 0x000fc400000f0eff */
[----:B------:R-:W-:Y:S01]  /*0310*/  LEA.HI.X.SX32 R3, R3, R21, 0x1, P1 ;  /* 0x0000001503037211 */ /* 0x000fe200008f0eff */
[----:B------:R-:W3:Y:S04]  /*0320*/  LDG.E.U16 R18, desc[UR20][R18.64] ;  /* 0x0000001412127981 */ /* 0x000ee8000c1e1500 */
[----:B------:R0:W3:Y:S04]  /*0330*/  LDG.E.U16 R12, desc[UR20][R12.64] ;  /* 0x000000140c0c7981 */ /* 0x0000e8000c1e1500 */
[----:B------:R0:W3:Y:S01]  /*0340*/  LDG.E.U16 R2, desc[UR20][R2.64] ;  /* 0x0000001402027981 */ /* 0x0000e2000c1e1500 */
[----:B------:R-:W0:Y:S01]  /*0350*/  S2UR UR4, SR_CgaCtaId ;  /* 0x00000000000479c3 */ /* 0x000e220000008800 */
[----:B------:R-:W-:-:S04]  /*0360*/  SHF.R.S32.HI R0, RZ, 0x7, R10 ;  /* 0x00000007ff007819 */ /* 0x000fc8000001140a */
[----:B------:R-:W-:Y:S02]  /*0370*/  SGXT R0, R0, 0x1 ;  /* 0x000000010000781a */ /* 0x000fe40000000200 */
[----:B-1----:R-:W-:Y:S02]  /*0380*/  SHF.L.U32 R7, R10, 0x1, RZ ;  /* 0x000000010a077819 */ /* 0x002fe400000006ff */
[----:B------:R-:W-:Y:S01]  /*0390*/  LOP3.LUT R0, R0, 0x90, RZ, 0xc0, !PT ;  /* 0x0000009000007812 */ /* 0x000fe200078ec0ff */
[----:B------:R-:W-:Y:S01]  /*03a0*/  UISETP.GE.AND UP0, UPT, UR23, 0x1, UPT ;  /* 0x000000011700788c */ /* 0x000fe2000bf06270 */
[----:B------:R-:W-:Y:S02]  /*03b0*/  LOP3.LUT R9, R10, 0x40, RZ, 0xc0, !PT ;  /* 0x000000400a097812 */ /* 0x000fe400078ec0ff */
[----:B------:R-:W-:Y:S01]  /*03c0*/  LOP3.LUT R0, R0, 0x7e, R7, 0x78, !PT ;  /* 0x0000007e00007812 */ /* 0x000fe200078e7807 */
[----:B------:R-:W-:Y:S02]  /*03d0*/  UMOV UR13, 0x400 ;  /* 0x00000400000d7882 */ /* 0x000fe40000000000 */
[----:B------:R-:W-:-:S02]  /*03e0*/  PLOP3.LUT P0, PT, PT, PT, UP0, 0x80, 0x0 ;  /* 0x000000000000781c */ /* 0x000fc40003f0f008 */
[----:B------:R-:W-:Y:S01]  /*03f0*/  IMAD R0, R9, 0x20, R0 ;  /* 0x0000002009007824 */ /* 0x000fe200078e0200 */
[----:B0-----:R-:W-:-:S04]  /*0400*/  ULEA UR13, UR4, UR13, 0x18 ;  /* 0x0000000d040d7291 */ /* 0x001fc8000f8ec03f */
[C---:B------:R-:W-:Y:S02]  /*0410*/  LOP3.LUT R11, R0.reuse, 0x20, RZ, 0x3c, !PT ;  /* 0x00000020000b7812 */ /* 0x040fe400078e3cff */
[C---:B------:R-:W-:Y:S02]  /*0420*/  LOP3.LUT R13, R0.reuse, 0x40, RZ, 0x3c, !PT ;  /* 0x00000040000d7812 */ /* 0x040fe400078e3cff */
[----:B------:R-:W-:Y:S01]  /*0430*/  LOP3.LUT R17, R0, 0x60, RZ, 0x3c, !PT ;  /* 0x0000006000117812 */ /* 0x000fe200078e3cff */
[----:B------:R-:W-:Y:S01]  /*0440*/  IMAD.MOV.U32 R4, RZ, RZ, 0x3f800000 ;  /* 0x3f800000ff047424 */ /* 0x000fe200078e00ff */
[----:B------:R-:W-:Y:S02]  /*0450*/  MOV R14, 0xff800000 ;  /* 0xff800000000e7802 */ /* 0x000fe40000000f00 */
[----:B------:R-:W-:Y:S02]  /*0460*/  CS2R R40, SRZ ;  /* 0x0000000000287805 */ /* 0x000fe4000001ff00 */
[----:B------:R-:W-:-:S02]  /*0470*/  MOV R3, 0x3f800000 ;  /* 0x3f80000000037802 */ /* 0x000fc40000000f00 */
[----:B------:R-:W-:Y:S02]  /*0480*/  CS2R R42, SRZ ;  /* 0x00000000002a7805 */ /* 0x000fe4000001ff00 */
[----:B------:R-:W-:Y:S02]  /*0490*/  CS2R R44, SRZ ;  /* 0x00000000002c7805 */ /* 0x000fe4000001ff00 */
[----:B------:R-:W-:Y:S01]  /*04a0*/  CS2R R46, SRZ ;  /* 0x00000000002e7805 */ /* 0x000fe2000001ff00 */
[----:B--2---:R-:W-:Y:S04]  /*04b0*/  STS.U16 [R0+UR13], R20 ;  /* 0x0000001400007988 */ /* 0x004fe8000800040d */
[----:B-----5:R0:W-:Y:S04]  /*04c0*/  STS.U16 [R0+UR13+0x400], R15 ;  /* 0x0004000f00007988 */ /* 0x0201e8000800040d */
[----:B----4-:R1:W-:Y:S04]  /*04d0*/  STS.U16 [R11+UR13+0x100], R6 ;  /* 0x000100060b007988 */ /* 0x0103e8000800040d */
[----:B---3--:R1:W-:Y:S04]  /*04e0*/  STS.U16 [R11+UR13+0x500], R16 ;  /* 0x000500100b007988 */ /* 0x0083e8000800040d */
[----:B------:R1:W-:Y:S04]  /*04f0*/  STS.U16 [R13+UR13+0x200], R8 ;  /* 0x000200080d007988 */ /* 0x0003e8000800040d */
[----:B------:R1:W-:Y:S01]  /*0500*/  STS.U16 [R13+UR13+0x600], R18 ;  /* 0x000600120d007988 */ /* 0x0003e2000800040d */
[----:B0-----:R-:W-:-:S03]  /*0510*/  IMAD.MOV.U32 R15, RZ, RZ, -0x800000 ;  /* 0xff800000ff0f7424 */ /* 0x001fc600078e00ff */
[----:B------:R1:W-:Y:S01]  /*0520*/  STS.U16 [R17+UR13+0x300], R12 ;  /* 0x0003000c11007988 */ /* 0x0003e2000800040d */
[----:B------:R-:W-:-:S03]  /*0530*/  LOP3.LUT R0, R10, 0xff, RZ, 0xc0, !PT ;  /* 0x000000ff0a007812 */ /* 0x000fc600078ec0ff */
[----:B------:R1:W-:Y:S01]  /*0540*/  STS.U16 [R17+UR13+0x700], R2 ;  /* 0x0007000211007988 */ /* 0x0003e2000800040d */
[----:B------:R-:W-:Y:S05]  /*0550*/  @!P0 BRA `(.L_x_0) ;  /* 0x0000000c00f88947 */ /* 0x000fea0003800000 */
[----:B-1----:R-:W-:Y:S01]  /*0560*/  SHF.L.U32 R2, R0, 0x1, RZ ;  /* 0x0000000100027819 */ /* 0x002fe200000006ff */
[----:B------:R-:W-:Y:S01]  /*0570*/  ULDC.64 UR10, c[0x0][0x260] ;  /* 0x00009800000a7ab9 */ /* 0x000fe20000000a00 */
[--C-:B------:R-:W-:Y:S01]  /*0580*/  SHF.R.U32.HI R3, RZ, 0x2, R10.reuse ;  /* 0x00000002ff037819 */ /* 0x100fe2000001160a */
[----:B------:R-:W0:Y:S01]  /*0590*/  LDC R14, c[0x0][0x268] ;  /* 0x00009a00ff0e7b82 */ /* 0x000e220000000800 */
[----:B------:R-:W-:Y:S01]  /*05a0*/  ISETP.NE.U32.AND P0, PT, R9, RZ, PT ;  /* 0x000000ff0900720c */ /* 0x000fe20003f05070 */
[----:B------:R-:W-:Y:S01]  /*05b0*/  ULDC.64 UR6, c[0x0][0x250] ;  /* 0x0000940000067ab9 */ /* 0x000fe20000000a00 */
[----:B------:R-:W-:Y:S01]  /*05c0*/  LOP3.LUT R2, R2, 0x30, R3, 0x78, !PT ;  /* 0x0000003002027812 */ /* 0x000fe200078e7803 */
[----:B------:R-:W-:Y:S01]  /*05d0*/  UIMAD UR10, UR12, UR10, URZ ;  /* 0x0000000a0c0a72a4 */ /* 0x000fe2000f8e023f */
[--C-:B------:R-:W-:Y:S01]  /*05e0*/  SHF.R.U32.HI R4, RZ, 0x5, R10.reuse ;  /* 0x00000005ff047819 */ /* 0x100fe2000001160a */
[----:B------:R-:W-:Y:S01]  /*05f0*/  UIMAD UR6, UR12, UR6, URZ ;  /* 0x000000060c0672a4 */ /* 0x000fe2000f8e023f */
[----:B------:R-:W-:Y:S01]  /*0600*/  SEL R0, RZ, 0x90, !P0 ;  /* 0x00000090ff007807 */ /* 0x000fe20004000000 */
[----:B------:R-:W-:Y:S01]  /*0610*/  ULDC UR4, c[0x0][0x258] ;  /* 0x0000960000047ab9 */ /* 0x000fe20000000800 */
[C---:B------:R-:W-:Y:S01]  /*0620*/  LOP3.LUT R3, R10.reuse, 0xf, RZ, 0xc0, !PT ;  /* 0x0000000f0a037812 */ /* 0x040fe200078ec0ff */
[----:B------:R-:W-:Y:S01]  /*0630*/  USHF.L.U32 UR5, UR10, 0x1, URZ ;  /* 0x000000010a057899 */ /* 0x000fe2000800063f */
[----:B------:R-:W-:Y:S01]  /*0640*/  LOP3.LUT R6, R10, 0x1f, RZ, 0xc0, !PT ;  /* 0x0000001f0a067812 */ /* 0x000fe200078ec0ff */
[----:B------:R-:W-:Y:S01]  /*0650*/  ULDC.64 UR16, c[0x0][0x220] ;  /* 0x0000880000107ab9 */ /* 0x000fe20000000a00 */
[----:B------:R-:W-:Y:S01]  /*0660*/  R2UR UR22, R4 ;  /* 0x00000000041672ca */ /* 0x000fe200000e0000 */
[----:B------:R-:W-:Y:S01]  /*0670*/  IMAD R4, R3, UR4, RZ ;  /* 0x0000000403047c24 */ /* 0x000fe2000f8e02ff */
[----:B------:R-:W-:Y:S01]  /*0680*/  LOP3.LUT R0, R0, 0x17e, R7, 0x78, !PT ;  /* 0x0000017e00007812 */ /* 0x000fe200078e7807 */
[----:B------:R-:W-:Y:S01]  /*0690*/  IMAD R7, R6, UR11, RZ ;  /* 0x0000000b06077c24 */ /* 0x000fe2000f8e02ff */
[----:B------:R-:W-:Y:S01]  /*06a0*/  USHF.L.U32 UR4, UR6, 0x1, URZ ;  /* 0x0000000106047899 */ /* 0x000fe2000800063f */
[----:B------:R-:W-:Y:S01]  /*06b0*/  MOV R9, UR5 ;  /* 0x0000000500097c02 */ /* 0x000fe20008000f00 */
[----:B------:R-:W-:Y:S01]  /*06c0*/  IMAD.SHL.U32 R3, R4, 0x2, RZ ;  /* 0x0000000204037824 */ /* 0x000fe200078e00ff */
[--C-:B------:R-:W-:Y:S01]  /*06d0*/  SHF.R.U32.HI R12, RZ, 0x4, R10.reuse ;  /* 0x00000004ff0c7819 */ /* 0x100fe2000001160a */
[----:B------:R-:W-:Y:S01]  /*06e0*/  ULDC.64 UR14, c[0x0][0x218] ;  /* 0x00008600000e7ab9 */ /* 0x000fe20000000a00 */
[----:B------:R-:W-:Y:S01]  /*06f0*/  SHF.L.U32 R6, R7, 0x1, RZ ;  /* 0x0000000107067819 */ /* 0x000fe200000006ff */
[----:B------:R-:W-:Y:S01]  /*0700*/  IMAD.U32 R16, RZ, RZ, UR4 ;  /* 0x00000004ff107e24 */ /* 0x000fe2000f8e00ff */
[----:B------:R-:W-:Y:S01]  /*0710*/  SHF.R.U32.HI R11, RZ, 0x5, R10 ;  /* 0x00000005ff0b7819 */ /* 0x000fe2000001160a */
[----:B------:R-:W-:Y:S01]  /*0720*/  UIMAD.WIDE UR4, UR6, 0x2, URZ ;  /* 0x00000002060478a5 */ /* 0x000fe2000f8e023f */
[----:B------:R-:W-:Y:S01]  /*0730*/  IADD3 R8, P2, P3, R6, UR16, R9 ;  /* 0x0000001006087c10 */ /* 0x000fe2000fb5e009 */
[----:B------:R-:W-:Y:S01]  /*0740*/  IMAD.U32 R13, RZ, RZ, UR7 ;  /* 0x00000007ff0d7e24 */ /* 0x000fe2000f8e00ff */
[----:B------:R-:W-:Y:S01]  /*0750*/  SGXT.U32 R6, R12, 0x4 ;  /* 0x000000040c06781a */ /* 0x000fe20000000000 */
[----:B------:R-:W-:Y:S01]  /*0760*/  IMAD.HI R4, R4, 0x2, RZ ;  /* 0x0000000204047827 */ /* 0x000fe200078e02ff */
[----:B------:R-:W-:Y:S01]  /*0770*/  IADD3 R16, P0, P1, R3, UR14, R16 ;  /* 0x0000000e03107c10 */ /* 0x000fe2000f91e010 */
[----:B------:R-:W-:Y:S01]  /*0780*/  UIMAD.WIDE UR8, UR10, 0x2, URZ ;  /* 0x000000020a0878a5 */ /* 0x000fe2000f8e023f */
[----:B------:R-:W-:Y:S01]  /*0790*/  SGXT.U32 R3, R11, 0x3 ;  /* 0x000000030b03781a */ /* 0x000fe20000000000 */
[----:B------:R-:W-:Y:S01]  /*07a0*/  IMAD R6, R6, UR7, RZ ;  /* 0x0000000706067c24 */ /* 0x000fe2000f8e02ff */
[----:B------:R-:W-:Y:S01]  /*07b0*/  MOV R11, UR5 ;  /* 0x00000005000b7c02 */ /* 0x000fe20008000f00 */
[----:B------:R-:W-:Y:S01]  /*07c0*/  IMAD.HI R7, R7, 0x2, RZ ;  /* 0x0000000207077827 */ /* 0x000fe200078e02ff */
[----:B------:R-:W-:Y:S01]  /*07d0*/  UIADD3 UR5, UR13, 0x1000, URZ ;  /* 0x000010000d057890 */ /* 0x000fe2000fffe03f */
[----:B------:R-:W-:-:S02]  /*07e0*/  MOV R18, UR9 ;  /* 0x0000000900127c02 */ /* 0x000fc40008000f00 */
[----:B------:R-:W-:Y:S01]  /*07f0*/  CS2R R40, SRZ ;  /* 0x0000000000287805 */ /* 0x000fe2000001ff00 */
[----:B0-----:R-:W-:Y:S01]  /*0800*/  IMAD R9, R3, R14, RZ ;  /* 0x0000000e03097224 */ /* 0x001fe200078e02ff */
[----:B------:R-:W-:Y:S01]  /*0810*/  IADD3.X R12, R4, UR15, R11, P0, P1 ;  /* 0x0000000f040c7c10 */ /* 0x000fe200087e240b */
[----:B------:R-:W-:Y:S01]  /*0820*/  IMAD R3, R13, 0x10, R6 ;  /* 0x000000100d037824 */ /* 0x000fe200078e0206 */
[-C--:B------:R-:W-:Y:S01]  /*0830*/  LEA R48, P0, R6, R16.reuse, 0x1 ;  /* 0x0000001006307211 */ /* 0x080fe200078008ff */
[----:B------:R-:W-:Y:S01]  /*0840*/  IMAD R4, R14, 0x8, R9 ;  /* 0x000000080e047824 */ /* 0x000fe200078e0209 */
[----:B------:R-:W-:Y:S01]  /*0850*/  IADD3.X R11, R7, UR17, R18, P2, P3 ;  /* 0x00000011070b7c10 */ /* 0x000fe200097e6412 */
[----:B------:R-:W-:Y:S01]  /*0860*/  USHF.R.U32.HI UR8, URZ, 0x4, UR5 ;  /* 0x000000043f087899 */ /* 0x000fe20008011605 */
[----:B------:R-:W-:Y:S02]  /*0870*/  LEA R16, P1, R3, R16, 0x1 ;  /* 0x0000001003107211 */ /* 0x000fe400078208ff */
[----:B------:R-:W-:-:S02]  /*0880*/  CS2R R42, SRZ ;  /* 0x00000000002a7805 */ /* 0x000fc4000001ff00 */
[-C--:B------:R-:W-:Y:S01]  /*0890*/  LEA.HI.X.SX32 R49, R6, R12.reuse, 0x1, P0 ;  /* 0x0000000c06317211 */ /* 0x080fe200000f0eff */
[----:B------:R-:W-:Y:S01]  /*08a0*/  USGXT.U32 UR8, UR8, 0xe ;  /* 0x0000000e0808789a */ /* 0x000fe20008000000 */
[----:B------:R-:W-:Y:S01]  /*08b0*/  LEA.HI.X.SX32 R17, R3, R12, 0x1, P1 ;  /* 0x0000000c03117211 */ /* 0x000fe200008f0eff */
[----:B------:R-:W-:Y:S01]  /*08c0*/  IMAD.MOV.U32 R3, RZ, RZ, 0x3f800000 ;  /* 0x3f800000ff037424 */ /* 0x000fe200078e00ff */
[-C--:B------:R-:W-:Y:S02]  /*08d0*/  LEA R6, P0, R9, R8.reuse, 0x1 ;  /* 0x0000000809067211 */ /* 0x080fe400078008ff */
[----:B------:R-:W-:Y:S02]  /*08e0*/  CS2R R44, SRZ ;  /* 0x00000000002c7805 */ /* 0x000fe4000001ff00 */
[----:B------:R-:W-:Y:S02]  /*08f0*/  LEA R8, P1, R4, R8, 0x1 ;  /* 0x0000000804087211 */ /* 0x000fe400078208ff */
[----:B------:R-:W-:-:S02]  /*0900*/  CS2R R46, SRZ ;  /* 0x00000000002e7805 */ /* 0x000fc4000001ff00 */
[-C--:B------:R-:W-:Y:S01]  /*0910*/  LEA.HI.X.SX32 R7, R9, R11.reuse, 0x1, P0 ;  /* 0x0000000b09077211 */ /* 0x080fe200000f0eff */
[----:B------:R-:W-:Y:S01]  /*0920*/  UMOV UR14, 0xfffffffe ;  /* 0xfffffffe000e7882 */ /* 0x000fe20000000000 */
[----:B------:R-:W-:Y:S01]  /*0930*/  LEA.HI.X.SX32 R9, R4, R11, 0x1, P1 ;  /* 0x0000000b04097211 */ /* 0x000fe200008f0eff */
[----:B------:R-:W-:Y:S01]  /*0940*/  IMAD.MOV.U32 R11, RZ, RZ, -0x800000 ;  /* 0xff800000ff0b7424 */ /* 0x000fe200078e00ff */
[----:B------:R-:W-:Y:S01]  /*0950*/  MOV R4, 0x3f800000 ;  /* 0x3f80000000047802 */ /* 0x000fe20000000f00 */
[----:B------:R-:W-:Y:S01]  /*0960*/  UMOV UR15, 0x7fffffdf ;  /* 0x7fffffdf000f7882 */ /* 0x000fe20000000000 */
[----:B------:R-:W-:Y:S01]  /*0970*/  MOV R12, 0xff800000 ;  /* 0xff800000000c7802 */ /* 0x000fe20000000f00 */
[----:B------:R-:W-:Y:S01]  /*0980*/  UMOV UR9, URZ ;  /* 0x0000003f00097c82 */ /* 0x000fe20008000000 */
[----:B------:R-:W-:Y:S01]  /*0990*/  UMOV UR4, URZ ;  /* 0x0000003f00047c82 */ /* 0x000fe20008000000 */
[----:B------:R-:W-:Y:S01]  /*09a0*/  UMOV UR5, URZ ;  /* 0x0000003f00057c82 */ /* 0x000fe20008000000 */
[----:B------:R-:W-:Y:S01]  /*09b0*/  UIADD3.64 UR14, UR8, -UR14, URZ ;  /* 0x8000000e080e7297 */ /* 0x000fe2000fffe03f */
[----:B------:R-:W-:Y:S01]  /*09c0*/  UMOV UR6, URZ ;  /* 0x0000003f00067c82 */ /* 0x000fe20008000000 */
[----:B------:R-:W-:-:S10]  /*09d0*/  ULDC UR24, c[0x0][0x238] ;  /* 0x00008e0000187ab9 */ /* 0x000fd40000000800 */
.L_x_1:
[----:B------:R-:W-:Y:S01]  /*09e0*/  MOV R15, UR4 ;  /* 0x00000004000f7c02 */ /* 0x000fe20008000f00 */
[----:B------:R-:W-:-:S04]  /*09f0*/  IMAD.U32 R19, RZ, RZ, UR4 ;  /* 0x00000004ff137e24 */ /* 0x000fc8000f8e00ff */
[----:B------:R-:W-:-:S04]  /*0a00*/  IMAD.WIDE R14, R15, 0x2, R48 ;  /* 0x000000020f0e7825 */ /* 0x000fc800078e0230 */
[----:B------:R-:W-:Y:S02]  /*0a10*/  IMAD.WIDE R18, R19, 0x2, R16 ;  /* 0x0000000213127825 */ /* 0x000fe400078e0210 */
[----:B------:R-:W2:Y:S04]  /*0a20*/  LDG.E.U16 R15, desc[UR20][R14.64] ;  /* 0x000000140e0f7981 */ /* 0x000ea8000c1e1500 */
[----:B------:R-:W3:Y:S01]  /*0a30*/  LDG.E.U16 R19, desc[UR20][R18.64] ;  /* 0x0000001412137981 */ /* 0x000ee2000c1e1500 */
[----:B------:R-:W-:Y:S01]  /*0a40*/  MOV R21, UR5 ;  /* 0x0000000500157c02 */ /* 0x000fe20008000f00 */
[----:B------:R-:W-:Y:S01]  /*0a50*/  IMAD.U32 R23, RZ, RZ, UR5 ;  /* 0x00000005ff177e24 */ /* 0x000fe2000f8e00ff */
[----:B------:R-:W-:Y:S03]  /*0a60*/  BAR.SYNC.DEFER_BLOCKING 0x0 ;  /* 0x0000000000007b1d */ /* 0x000fe60000010000 */
[----:B------:R-:W-:-:S04]  /*0a70*/  IMAD.WIDE R20, R21, 0x2, R6 ;  /* 0x0000000215147825 */ /* 0x000fc800078e0206 */
[----:B------:R-:W-:Y:S01]  /*0a80*/  IMAD.WIDE R22, R23, 0x2, R8 ;  /* 0x0000000217167825 */ /* 0x000fe200078e0208 */
[----:B------:R-:W-:-:S04]  /*0a90*/  USHF.L.U32 UR10, UR22, 0x5, URZ ;  /* 0x00000005160a7899 */ /* 0x000fc8000800063f */
[----:B------:R-:W-:-:S04]  /*0aa0*/  ULOP3.LUT UR10, UR10, 0x80, URZ, 0xc0, !UPT ;  /* 0x000000800a0a7892 */ /* 0x000fc8000f8ec03f */
[----:B------:R-:W-:-:S04]  /*0ab0*/  ULEA.HI UR10, UR13, UR10, URZ, 0x1c ;  /* 0x0000000a0d0a7291 */ /* 0x000fc8000f8fe03f */
[----:B------:R-:W-:Y:S01]  /*0ac0*/  ULOP3.LUT UR16, UR10, 0x3fff, URZ, 0xc0, !UPT ;  /* 0x00003fff0a107892 */ /* 0x000fe2000f8ec03f */
[----:B------:R-:W-:Y:S01]  /*0ad0*/  UMOV UR18, UR8 ;  /* 0x0000000800127c82 */ /* 0x000fe20008000000 */
[----:B------:R-:W-:Y:S01]  /*0ae0*/  UMOV UR19, 0xc0000010 ;  /* 0xc000001000137882 */ /* 0x000fe20000000000 */
[----:B------:R-:W-:Y:S01]  /*0af0*/  UMOV UR17, 0x40000040 ;  /* 0x4000004000117882 */ /* 0x000fe20000000000 */
[----:B--2---:R-:W-:Y:S04]  /*0b00*/  STS.U16 [R0+UR13+0x1000], R15 ;  /* 0x0010000f00007988 */ /* 0x004fe8000800040d */
[----:B---3--:R-:W-:Y:S01]  /*0b10*/  STS.U16 [R0+UR13+0x1200], R19 ;  /* 0x0012001300007988 */ /* 0x008fe2000800040d */
[----:B------:R0:W-:Y:S06]  /*0b20*/  MEMBAR.ALL.CTA ;  /* 0x0000000000007992 */ /* 0x0001ec0000008000 */
[----:B0-----:R-:W0:Y:S02]  /*0b30*/  FENCE.VIEW.ASYNC.S ;  /* 0x00000000000073c6 */ /* 0x001e240000000000 */
[----:B0-----:R-:W-:Y:S06]  /*0b40*/  BAR.SYNC.DEFER_BLOCKING 0x0 ;  /* 0x0000000000007b1d */ /* 0x001fec0000010000 */
[----:B------:R0:W2:Y:S04]  /*0b50*/  LDG.E.U16 R21, desc[UR20][R20.64] ;  /* 0x0000001414157981 */ /* 0x0000a8000c1e1500 */
[----:B------:R1:W3:Y:S01]  /*0b60*/  LDG.E.U16 R23, desc[UR20][R22.64] ;  /* 0x0000001416177981 */ /* 0x0002e2000c1e1500 */
[----:B------:R-:W-:Y:S01]  /*0b70*/  WARPGROUP.ARRIVE ;  /* 0x00000000000079c5 */ /* 0x000fe20000000000 */
[----:B------:R-:W-:-:S02]  /*0b80*/  UIADD3 UR6, UR6, 0x20, URZ ;  /* 0x0000002006067890 */ /* 0x000fc4000fffe03f */
[----:B------:R-:W-:Y:S02]  /*0b90*/  ULEA UR4, UR7, UR4, 0x5 ;  /* 0x0000000407047291 */ /* 0x000fe4000f8e283f */
[----:B------:R-:W-:Y:S01]  /*0ba0*/  UISETP.GE.AND UP0, UPT, UR6, UR23, UPT ;  /* 0x000000170600728c */ /* 0x000fe2000bf06270 */
[----:B------:R-:W-:Y:S01]  /*0bb0*/  HGMMA.64x32x16.F32.BF16 R24, gdesc[UR16].tnspA, RZ, !UPT, gsb0 ;  /* 0x20600000101879f0 */ /* 0x000fe2000c0018ff */
[----:B------:R-:W-:Y:S01]  /*0bc0*/  UMOV UR18, UR8 ;  /* 0x0000000800127c82 */ /* 0x000fe20008000000 */
[----:B------:R-:W-:Y:S01]  /*0bd0*/  UMOV UR19, 0x80000020 ;  /* 0x8000002000137882 */ /* 0x000fe20000000000 */
[----:B------:R-:W-:Y:S02]  /*0be0*/  ULEA UR5, UR11, UR5, 0x5 ;  /* 0x000000050b057291 */ /* 0x000fe4000f8e283f */
[----:B------:R-:W-:Y:S01]  /*0bf0*/  PLOP3.LUT P0, PT, PT, PT, UP0, 0x80, 0x0 ;  /* 0x000000000000781c */ /* 0x000fe20003f0f008 */
[----:B------:R-:W-:Y:S02]  /*0c00*/  WARPGROUP.DEPBAR.LE gsb0, 0x0 ;  /* 0x00008000000079c5 */ /* 0x000fe40000010000 */
[----:B------:R-:W-:Y:S01]  /*0c10*/  FMUL R13, R24, UR24 ;  /* 0x00000018180d7c20 */ /* 0x000fe20008400000 */
[----:B------:R-:W-:Y:S01]  /*0c20*/  FMUL R14, R25, UR24 ;  /* 0x00000018190e7c20 */ /* 0x000fe20008400000 */
[----:B0-----:R-:W-:Y:S01]  /*0c30*/  FMUL R20, R27, UR24 ;  /* 0x000000181b147c20 */ /* 0x001fe20008400000 */
[----:B------:R-:W-:Y:S03]  /*0c40*/  BAR.SYNC.DEFER_BLOCKING 0x0 ;  /* 0x0000000000007b1d */ /* 0x000fe60000010000 */
[----:B------:R-:W-:Y:S01]  /*0c50*/  FMNMX R14, R13, R14, !PT ;  /* 0x0000000e0d0e7209 */ /* 0x000fe20007800000 */
[----:B------:R-:W-:-:S05]  /*0c60*/  FMUL R13, R28, UR24 ;  /* 0x000000181c0d7c20 */ /* 0x000fca0008400000 */
        /* <DEDUP_REMOVED lines=10> */
[----:B------:R-:W-:-:S05]  /*0d10*/  FMNMX R13, R13, R14, !PT ;  /* 0x0000000e0d0d7209 */ /* 0x000fca0007800000 */
[----:B------:R-:W0:Y:S02]  /*0d20*/  SHFL.BFLY PT, R14, R13, 0x2, 0x1f ;  /* 0x0c401f000d0e7f89 */ /* 0x000e2400000e0000 */
[----:B0-----:R-:W-:Y:S01]  /*0d30*/  FMNMX R15, R13, R14, !PT ;  /* 0x0000000e0d0f7209 */ /* 0x001fe20007800000 */
[----:B------:R-:W-:-:S04]  /*0d40*/  FMUL R13, R26, UR24 ;  /* 0x000000181a0d7c20 */ /* 0x000fc80008400000 */
[----:B------:R-:W0:Y:S01]  /*0d50*/  SHFL.BFLY PT, R14, R15, 0x1, 0x1f ;  /* 0x0c201f000f0e7f89 */ /* 0x000e2200000e0000 */
[----:B------:R-:W-:Y:S01]  /*0d60*/  FMNMX R20, R13, R20, !PT ;  /* 0x000000140d147209 */ /* 0x000fe20007800000 */
[----:B------:R-:W-:-:S05]  /*0d70*/  FMUL R13, R30, UR24 ;  /* 0x000000181e0d7c20 */ /* 0x000fca0008400000 */
[----:B------:R-:W-:Y:S01]  /*0d80*/  FMNMX R20, R13, R20, !PT ;  /* 0x000000140d147209 */ /* 0x000fe20007800000 */
[----:B------:R-:W-:-:S05]  /*0d90*/  FMUL R13, R31, UR24 ;  /* 0x000000181f0d7c20 */ /* 0x000fca0008400000 */
[----:B------:R-:W-:Y:S01]  /*0da0*/  FMNMX R20, R13, R20, !PT ;  /* 0x000000140d147209 */ /* 0x000fe20007800000 */
[----:B------:R-:W-:-:S05]  /*0db0*/  FMUL R13, R34, UR24 ;  /* 0x00000018220d7c20 */ /* 0x000fca0008400000 */
[----:B------:R-:W-:Y:S01]  /*0dc0*/  FMNMX R20, R13, R20, !PT ;  /* 0x000000140d147209 */ /* 0x000fe20007800000 */
[----:B------:R-:W-:Y:S01]  /*0dd0*/  FMUL R13, R35, UR24 ;  /* 0x00000018230d7c20 */ /* 0x000fe20008400000 */
[----:B0-----:R-:W-:-:S04]  /*0de0*/  FMNMX R14, R15, R14, !PT ;  /* 0x0000000e0f0e7209 */ /* 0x001fc80007800000 */
[----:B------:R-:W-:Y:S01]  /*0df0*/  FMNMX R20, R13, R20, !PT ;  /* 0x000000140d147209 */ /* 0x000fe20007800000 */
[----:B------:R-:W-:Y:S01]  /*0e00*/  FMUL R13, R38, UR24 ;  /* 0x00000018260d7c20 */ /* 0x000fe20008400000 */
[----:B------:R-:W-:-:S04]  /*0e10*/  FMNMX R14, R14, R11, !PT ;  /* 0x0000000b0e0e7209 */ /* 0x000fc80007800000 */
[----:B------:R-:W-:Y:S01]  /*0e20*/  FMNMX R20, R13, R20, !PT ;  /* 0x000000140d147209 */ /* 0x000fe20007800000 */
[----:B------:R-:W-:Y:S01]  /*0e30*/  FMUL R13, R39, UR24 ;  /* 0x00000018270d7c20 */ /* 0x000fe20008400000 */
[--C-:B------:R-:W-:Y:S01]  /*0e40*/  FFMA R24, R24, UR24, -R14.reuse ;  /* 0x0000001818187c23 */ /* 0x100fe2000800080e */
[--C-:B------:R-:W-:Y:S01]  /*0e50*/  FFMA R25, R25, UR24, -R14.reuse ;  /* 0x0000001819197c23 */ /* 0x100fe2000800080e */
[--C-:B------:R-:W-:Y:S01]  /*0e60*/  FFMA R28, R28, UR24, -R14.reuse ;  /* 0x000000181c1c7c23 */ /* 0x100fe2000800080e */
[--C-:B------:R-:W-:Y:S01]  /*0e70*/  FFMA R29, R29, UR24, -R14.reuse ;  /* 0x000000181d1d7c23 */ /* 0x100fe2000800080e */
[----:B------:R-:W-:Y:S01]  /*0e80*/  FMNMX R15, R13, R20, !PT ;  /* 0x000000140d0f7209 */ /* 0x000fe20007800000 */
[----:B------:R-:W-:Y:S01]  /*0e90*/  FMUL R19, R24, 1.4426950216293334961 ;  /* 0x3fb8aa3b18137820 */ /* 0x000fe20000400000 */
[----:B------:R-:W-:Y:S01]  /*0ea0*/  FMUL R25, R25, 1.4426950216293334961 ;  /* 0x3fb8aa3b19197820 */ /* 0x000fe20000400000 */
[----:B-1----:R-:W-:Y:S01]  /*0eb0*/  FMUL R22, R29, 1.4426950216293334961 ;  /* 0x3fb8aa3b1d167820 */ /* 0x002fe20000400000 */
[--C-:B------:R-:W-:Y:S01]  /*0ec0*/  FFMA R32, R32, UR24, -R14.reuse ;  /* 0x0000001820207c23 */ /* 0x100fe2000800080e */
[----:B------:R-:W0:Y:S01]  /*0ed0*/  SHFL.BFLY PT, R20, R15, 0x2, 0x1f ;  /* 0x0c401f000f147f89 */ /* 0x000e2200000e0000 */
[----:B------:R-:W-:Y:S01]  /*0ee0*/  MUFU.EX2 R24, R25 ;  /* 0x0000001900187308 */ /* 0x000fe20000000800 */
[--C-:B------:R-:W-:Y:S01]  /*0ef0*/  FFMA R33, R33, UR24, -R14.reuse ;  /* 0x0000001821217c23 */ /* 0x100fe2000800080e */
[----:B------:R-:W-:Y:S01]  /*0f00*/  FADD R11, -R14, R11 ;  /* 0x0000000b0e0b7221 */ /* 0x000fe20000000100 */
[--C-:B------:R-:W-:Y:S01]  /*0f10*/  FFMA R36, R36, UR24, -R14.reuse ;  /* 0x0000001824247c23 */ /* 0x100fe2000800080e */
[----:B------:R-:W-:-:S02]  /*0f20*/  FFMA R37, R37, UR24, -R14 ;  /* 0x0000001825257c23 */ /* 0x000fc4000800080e */
[----:B------:R-:W-:Y:S02]  /*0f30*/  FMUL R11, R11, 1.4426950216293334961 ;  /* 0x3fb8aa3b0b0b7820 */ /* 0x000fe40000400000 */
[----:B------:R-:W1:Y:S08]  /*0f40*/  MUFU.EX2 R19, R19 ;  /* 0x0000001300137308 */ /* 0x000e700000000800 */
[----:B------:R-:W-:Y:S01]  /*0f50*/  MUFU.EX2 R22, R22 ;  /* 0x0000001600167308 */ /* 0x000fe20000000800 */
[----:B0-----:R-:W-:-:S07]  /*0f60*/  FMNMX R13, R15, R20, !PT ;  /* 0x000000140f0d7209 */ /* 0x001fce0007800000 */
[----:B------:R-:W0:Y:S01]  /*0f70*/  MUFU.EX2 R11, R11 ;  /* 0x0000000b000b7308 */ /* 0x000e220000000800 */
[----:B-1----:R-:W-:Y:S01]  /*0f80*/  FADD R18, R19, R24 ;  /* 0x0000001813127221 */ /* 0x002fe20000000000 */
[----:B------:R-:W-:Y:S01]  /*0f90*/  F2FP.BF16.F32.PACK_AB R24, R24, R19 ;  /* 0x000000131818723e */ /* 0x000fe200000010ff */
[----:B------:R-:W-:Y:S01]  /*0fa0*/  FMUL R19, R28, 1.4426950216293334961 ;  /* 0x3fb8aa3b1c137820 */ /* 0x000fe20000400000 */
[----:B------:R-:W1:Y:S01]  /*0fb0*/  SHFL.BFLY PT, R20, R13, 0x1, 0x1f ;  /* 0x0c201f000d147f89 */ /* 0x000e6200000e0000 */
[----:B------:R-:W-:-:S04]  /*0fc0*/  FMUL R28, R32, 1.4426950216293334961 ;  /* 0x3fb8aa3b201c7820 */ /* 0x000fc80000400000 */
[----:B------:R-:W4:Y:S08]  /*0fd0*/  MUFU.EX2 R19, R19 ;  /* 0x0000001300137308 */ /* 0x000f300000000800 */
[----:B------:R-:W5:Y:S01]  /*0fe0*/  MUFU.EX2 R28, R28 ;  /* 0x0000001c001c7308 */ /* 0x000f620000000800 */
[-C--:B0-----:R-:W-:Y:S01]  /*0ff0*/  FMUL R40, R40, R11.reuse ;  /* 0x0000000b28287220 */ /* 0x081fe20000400000 */
[-C--:B------:R-:W-:Y:S01]  /*1000*/  FMUL R41, R41, R11.reuse ;  /* 0x0000000b29297220 */ /* 0x080fe20000400000 */
[-C--:B------:R-:W-:Y:S01]  /*1010*/  FMUL R44, R44, R11.reuse ;  /* 0x0000000b2c2c7220 */ /* 0x080fe20000400000 */
[----:B------:R-:W-:Y:S01]  /*1020*/  FMUL R45, R45, R11 ;  /* 0x0000000b2d2d7220 */ /* 0x000fe20000400000 */
[----:B-1----:R-:W-:Y:S01]  /*1030*/  FMNMX R15, R13, R20, !PT ;  /* 0x000000140d0f7209 */ /* 0x002fe20007800000 */
[----:B------:R-:W-:Y:S01]  /*1040*/  FMUL R13, R36, 1.4426950216293334961 ;  /* 0x3fb8aa3b240d7820 */ /* 0x000fe20000400000 */
[----:B------:R-:W-:-:S02]  /*1050*/  FMUL R20, R37, 1.4426950216293334961 ;  /* 0x3fb8aa3b25147820 */ /* 0x000fc40000400000 */
[----:B------:R-:W-:-:S03]  /*1060*/  FMNMX R15, R15, R12, !PT ;  /* 0x0000000c0f0f7209 */ /* 0x000fc60007800000 */
[----:B------:R-:W-:Y:S02]  /*1070*/  MUFU.EX2 R13, R13 ;  /* 0x0000000d000d7308 */ /* 0x000fe40000000800 */
[--C-:B------:R-:W-:Y:S01]  /*1080*/  FFMA R26, R26, UR24, -R15.reuse ;  /* 0x000000181a1a7c23 */ /* 0x100fe2000800080f */
[--C-:B------:R-:W-:Y:S01]  /*1090*/  FFMA R27, R27, UR24, -R15.reuse ;  /* 0x000000181b1b7c23 */ /* 0x100fe2000800080f */
[--C-:B------:R-:W-:Y:S01]  /*10a0*/  FFMA R34, R34, UR24, -R15.reuse ;  /* 0x0000001822227c23 */ /* 0x100fe2000800080f */
[--C-:B------:R-:W-:Y:S01]  /*10b0*/  FFMA R31, R31, UR24, -R15.reuse ;  /* 0x000000181f1f7c23 */ /* 0x100fe2000800080f */
[----:B------:R-:W-:Y:S01]  /*10c0*/  FMUL R25, R26, 1.4426950216293334961 ;  /* 0x3fb8aa3b1a197820 */ /* 0x000fe20000400000 */
[----:B------:R-:W-:Y:S01]  /*10d0*/  FMUL R26, R27, 1.4426950216293334961 ;  /* 0x3fb8aa3b1b1a7820 */ /* 0x000fe20000400000 */
[----:B------:R-:W-:Y:S01]  /*10e0*/  FMUL R29, R34, 1.4426950216293334961 ;  /* 0x3fb8aa3b221d7820 */ /* 0x000fe20000400000 */
[--C-:B------:R-:W-:Y:S01]  /*10f0*/  FFMA R38, R38, UR24, -R15.reuse ;  /* 0x0000001826267c23 */ /* 0x100fe2000800080f */
[--C-:B------:R-:W-:Y:S01]  /*1100*/  FFMA R39, R39, UR24, -R15.reuse ;  /* 0x0000001827277c23 */ /* 0x100fe2000800080f */
[----:B------:R-:W-:Y:S01]  /*1110*/  FMUL R31, R31, 1.4426950216293334961 ;  /* 0x3fb8aa3b1f1f7820 */ /* 0x000fe20000400000 */
[----:B------:R-:W-:Y:S01]  /*1120*/  MUFU.EX2 R25, R25 ;  /* 0x0000001900197308 */ /* 0x000fe20000000800 */
[----:B------:R-:W-:-:S04]  /*1130*/  FFMA R35, R35, UR24, -R15 ;  /* 0x0000001823237c23 */ /* 0x000fc8000800080f */
[----:B------:R-:W-:-:S03]  /*1140*/  FMUL R35, R35, 1.4426950216293334961 ;  /* 0x3fb8aa3b23237820 */ /* 0x000fc60000400000 */
[----:B------:R-:W-:Y:S08]  /*1150*/  MUFU.EX2 R32, R31 ;  /* 0x0000001f00207308 */ /* 0x000ff00000000800 */
[----:B------:R-:W-:Y:S08]  /*1160*/  MUFU.EX2 R29, R29 ;  /* 0x0000001d001d7308 */ /* 0x000ff00000000800 */
[----:B------:R-:W-:Y:S01]  /*1170*/  MUFU.EX2 R20, R20 ;  /* 0x0000001400147308 */ /* 0x000fe20000000800 */
[----:B--2---:R0:W-:Y:S04]  /*1180*/  STS.U16 [R2+UR13+0x1000], R21 ;  /* 0x0010001502007988 */ /* 0x0041e8000800040d */
[----:B---3--:R1:W-:Y:S01]  /*1190*/  STS.U16 [R2+UR13+0x1200], R23 ;  /* 0x0012001702007988 */ /* 0x0083e2000800040d */
[----:B------:R2:W-:Y:S06]  /*11a0*/  MEMBAR.ALL.CTA ;  /* 0x0000000000007992 */ /* 0x0005ec0000008000 */
[----:B--2---:R-:W2:Y:S01]  /*11b0*/  FENCE.VIEW.ASYNC.S ;  /* 0x00000000000073c6 */ /* 0x004ea20000000000 */
[----:B0-----:R-:W-:Y:S01]  /*11c0*/  FMUL R21, R33, 1.4426950216293334961 ;  /* 0x3fb8aa3b21157820 */ /* 0x001fe20000400000 */
[----:B----4-:R-:W-:-:S02]  /*11d0*/  FADD R33, R19, R18 ;  /* 0x0000001213217221 */ /* 0x010fc40000000000 */
[----:B------:R-:W-:Y:S01]  /*11e0*/  MUFU.EX2 R18, R35 ;  /* 0x0000002300127308 */ /* 0x000fe20000000800 */
[----:B-1----:R-:W-:Y:S01]  /*11f0*/  FFMA R23, R30, UR24, -R15 ;  /* 0x000000181e177c23 */ /* 0x002fe2000800080f */
[----:B------:R-:W-:-:S03]  /*1200*/  FADD R33, R22, R33 ;  /* 0x0000002116217221 */ /* 0x000fc60000000000 */
[----:B------:R-:W-:Y:S01]  /*1210*/  FMUL R23, R23, 1.4426950216293334961 ;  /* 0x3fb8aa3b17177820 */ /* 0x000fe20000400000 */
[----:B-----5:R-:W-:Y:S02]  /*1220*/  FADD R34, R28, R33 ;  /* 0x000000211c227221 */ /* 0x020fe40000000000 */
[----:B------:R-:W0:Y:S08]  /*1230*/  MUFU.EX2 R21, R21 ;  /* 0x0000001500157308 */ /* 0x000e300000000800 */
[----:B------:R1:W3:Y:S08]  /*1240*/  MUFU.EX2 R30, R26 ;  /* 0x0000001a001e7308 */ /* 0x0002f00000000800 */
[----:B------:R-:W4:Y:S01]  /*1250*/  MUFU.EX2 R27, R23 ;  /* 0x00000017001b7308 */ /* 0x000f220000000800 */
[----:B-1----:R-:W-:Y:S01]  /*1260*/  F2FP.BF16.F32.PACK_AB R26, R22, R19 ;  /* 0x00000013161a723e */ /* 0x002fe200000010ff */
[----:B------:R-:W-:Y:S01]  /*1270*/  FADD R22, -R15, R12 ;  /* 0x0000000c0f167221 */ /* 0x000fe20000000100 */
[----:B0-----:R-:W-:Y:S01]  /*1280*/  FADD R12, R21, R34 ;  /* 0x00000022150c7221 */ /* 0x001fe20000000000 */
[----:B------:R-:W-:Y:S01]  /*1290*/  FMUL R19, R38, 1.4426950216293334961 ;  /* 0x3fb8aa3b26137820 */ /* 0x000fe20000400000 */
[----:B------:R-:W-:Y:S01]  /*12a0*/  FMUL R34, R39, 1.4426950216293334961 ;  /* 0x3fb8aa3b27227820 */ /* 0x000fe20000400000 */
[----:B------:R-:W-:Y:S01]  /*12b0*/  FMUL R22, R22, 1.4426950216293334961 ;  /* 0x3fb8aa3b16167820 */ /* 0x000fe20000400000 */
[----:B------:R-:W-:Y:S01]  /*12c0*/  F2FP.BF16.F32.PACK_AB R28, R21, R28 ;  /* 0x0000001c151c723e */ /* 0x000fe200000010ff */
[----:B---3--:R-:W-:-:S02]  /*12d0*/  FADD R36, R25, R30 ;  /* 0x0000001e19247221 */ /* 0x008fc40000000000 */
[----:B------:R-:W-:Y:S01]  /*12e0*/  MUFU.EX2 R19, R19 ;  /* 0x0000001300137308 */ /* 0x000fe20000000800 */
[----:B------:R-:W-:Y:S01]  /*12f0*/  F2FP.BF16.F32.PACK_AB R25, R30, R25 ;  /* 0x000000191e19723e */ /* 0x000fe200000010ff */
[----:B----4-:R-:W-:-:S06]  /*1300*/  FADD R21, R27, R36 ;  /* 0x000000241b157221 */ /* 0x010fcc0000000000 */
[----:B------:R-:W0:Y:S01]  /*1310*/  MUFU.EX2 R22, R22 ;  /* 0x0000001600167308 */ /* 0x000e220000000800 */
[C---:B------:R-:W-:Y:S01]  /*1320*/  F2FP.BF16.F32.PACK_AB R27, R32.reuse, R27 ;  /* 0x0000001b201b723e */ /* 0x040fe200000010ff */
[----:B------:R-:W-:-:S04]  /*1330*/  FADD R30, R32, R21 ;  /* 0x00000015201e7221 */ /* 0x000fc80000000000 */
[----:B------:R-:W-:Y:S02]  /*1340*/  FADD R21, R29, R30 ;  /* 0x0000001e1d157221 */ /* 0x000fe40000000000 */
[----:B------:R-:W1:Y:S01]  /*1350*/  MUFU.EX2 R34, R34 ;  /* 0x0000002200227308 */ /* 0x000e620000000800 */
[----:B------:R-:W-:Y:S02]  /*1360*/  F2FP.BF16.F32.PACK_AB R29, R18, R29 ;  /* 0x0000001d121d723e */ /* 0x000fe400000010ff */
[----:B------:R-:W-:Y:S01]  /*1370*/  F2FP.BF16.F32.PACK_AB R30, R20, R13 ;  /* 0x0000000d141e723e */ /* 0x000fe200000010ff */
[----:B------:R-:W-:Y:S01]  /*1380*/  FADD R18, R18, R21 ;  /* 0x0000001512127221 */ /* 0x000fe20000000000 */
[----:B------:R-:W-:Y:S01]  /*1390*/  FADD R13, R13, R12 ;  /* 0x0000000c0d0d7221 */ /* 0x000fe20000000000 */
[-C--:B0-----:R-:W-:Y:S01]  /*13a0*/  FMUL R42, R42, R22.reuse ;  /* 0x000000162a2a7220 */ /* 0x081fe20000400000 */
[-C--:B------:R-:W-:Y:S01]  /*13b0*/  FMUL R43, R43, R22.reuse ;  /* 0x000000162b2b7220 */ /* 0x080fe20000400000 */
[-C--:B------:R-:W-:Y:S01]  /*13c0*/  FMUL R46, R46, R22.reuse ;  /* 0x000000162e2e7220 */ /* 0x080fe20000400000 */
[----:B------:R-:W-:Y:S01]  /*13d0*/  FMUL R47, R47, R22 ;  /* 0x000000162f2f7220 */ /* 0x000fe20000400000 */
[----:B------:R-:W-:Y:S01]  /*13e0*/  FADD R13, R20, R13 ;  /* 0x0000000d140d7221 */ /* 0x000fe20000000000 */
[----:B-1----:R-:W-:Y:S01]  /*13f0*/  F2FP.BF16.F32.PACK_AB R31, R34, R19 ;  /* 0x00000013221f723e */ /* 0x002fe200000010ff */
[----:B--2---:R-:W-:Y:S01]  /*1400*/  BAR.SYNC.DEFER_BLOCKING 0x0 ;  /* 0x0000000000007b1d */ /* 0x004fe20000010000 */
[----:B------:R-:W-:-:S04]  /*1410*/  FADD R19, R19, R18 ;  /* 0x0000001213137221 */ /* 0x000fc80000000000 */
[----:B------:R-:W-:Y:S01]  /*1420*/  FADD R19, R34, R19 ;  /* 0x0000001322137221 */ /* 0x000fe20000000000 */
[----:B------:R-:W0:Y:S04]  /*1430*/  SHFL.BFLY PT, R12, R13, 0x2, 0x1f ;  /* 0x0c401f000d0c7f89 */ /* 0x000e2800000e0000 */
[----:B------:R-:W1:Y:S01]  /*1440*/  SHFL.BFLY PT, R18, R19, 0x2, 0x1f ;  /* 0x0c401f0013127f89 */ /* 0x000e6200000e0000 */
[----:B------:R-:W-:-:S06]  /*1450*/  WARPGROUP.ARRIVE ;  /* 0x00000000000079c5 */ /* 0x000fcc0000000000 */
[----:B------:R-:W-:Y:S01]  /*1460*/  HGMMA.64x16x16.F32.BF16 R40, R24, gdesc[UR16], R40 ;  /* 0x0020001018287df0 */ /* 0x000fe20008701828 */
[----:B0-----:R-:W-:Y:S01]  /*1470*/  FADD R12, R13, R12 ;  /* 0x0000000c0d0c7221 */ /* 0x001fe20000000000 */
[----:B-1----:R-:W-:-:S04]  /*1480*/  FADD R20, R19, R18 ;  /* 0x0000001213147221 */ /* 0x002fc80000000000 */
[----:B------:R-:W0:Y:S04]  /*1490*/  SHFL.BFLY PT, R21, R12, 0x1, 0x1f ;  /* 0x0c201f000c157f89 */ /* 0x000e2800000e0000 */
[----:B------:R-:W1:Y:S01]  /*14a0*/  SHFL.BFLY PT, R23, R20, 0x1, 0x1f ;  /* 0x0c201f0014177f89 */ /* 0x000e6200000e0000 */
[----:B0-----:R-:W-:Y:S01]  /*14b0*/  FADD R18, R12, R21 ;  /* 0x000000150c127221 */ /* 0x001fe20000000000 */
[----:B------:R-:W-:Y:S02]  /*14c0*/  IMAD.MOV.U32 R12, RZ, RZ, R15 ;  /* 0x000000ffff0c7224 */ /* 0x000fe400078e000f */
[----:B-1----:R-:W-:Y:S01]  /*14d0*/  FADD R23, R20, R23 ;  /* 0x0000001714177221 */ /* 0x002fe20000000000 */
[----:B------:R-:W-:Y:S01]  /*14e0*/  FFMA R4, R11, R4, R18 ;  /* 0x000000040b047223 */ /* 0x000fe20000000012 */
[----:B------:R-:W-:-:S02]  /*14f0*/  MOV R11, R14 ;  /* 0x0000000e000b7202 */ /* 0x000fc40000000f00 */
[----:B------:R-:W-:Y:S01]  /*1500*/  FFMA R3, R22, R3, R23 ;  /* 0x0000000316037223 */ /* 0x000fe20000000017 */
[----:B------:R-:W-:Y:S03]  /*1510*/  HGMMA.64x16x16.F32.BF16 R40, R28, gdesc[UR12], R40, gsb0 ;  /* 0x0020000c1c287df0 */ /* 0x000fe60008001828 */
[----:B------:R-:W-:Y:S02]  /*1520*/  WARPGROUP.DEPBAR.LE gsb0, 0x0 ;  /* 0x00008000000079c5 */ /* 0x000fe40000010000 */
[----:B------:R-:W-:Y:S05]  /*1530*/  @!P0 BRA `(.L_x_1) ;  /* 0xfffffff400288947 */ /* 0x000fea000383ffff */
.L_x_0:
[----:B-1----:R-:W-:Y:S01]  /*1540*/  MOV R12, R3 ;  /* 0x00000003000c7202 */ /* 0x002fe20000000f00 */
[----:B------:R-:W-:Y:S01]  /*1550*/  FMUL R3, R46, 0.25 ;  /* 0x3e8000002e037820 */ /* 0x000fe20000400000 */
[----:B------:R-:W-:Y:S01]  /*1560*/  FMUL R2, R43, 0.25 ;  /* 0x3e8000002b027820 */ /* 0x000fe20000400000 */
[----:B------:R-:W-:Y:S01]  /*1570*/  LOP3.LUT R6, R10, 0x7, RZ, 0xc0, !PT ;  /* 0x000000070a067812 */ /* 0x000fe200078ec0ff */
[----:B------:R-:W-:Y:S01]  /*1580*/  FMUL R0, R47, 0.25 ;  /* 0x3e8000002f007820 */ /* 0x000fe20000400000 */
[----:B------:R-:W-:Y:S01]  /*1590*/  FSETP.GT.AND P0, PT, |R12|, 8.50705917302346158658e+37, PT ;  /* 0x7e8000000c00780b */ /* 0x000fe20003f04200 */
[----:B------:R-:W-:Y:S01]  /*15a0*/  FMUL R7, R40, 0.25 ;  /* 0x3e80000028077820 */ /* 0x000fe20000400000 */
[----:B------:R-:W-:Y:S01]  /*15b0*/  LEA R11, R6, UR13, 0x4 ;  /* 0x0000000d060b7c11 */ /* 0x000fe2000f8e20ff */
[----:B------:R-:W-:Y:S01]  /*15c0*/  BAR.SYNC.DEFER_BLOCKING 0x0 ;  /* 0x0000000000007b1d */ /* 0x000fe20000010000 */
[----:B------:R-:W-:Y:S01]  /*15d0*/  FSEL R46, R3, R46, P0 ;  /* 0x0000002e032e7208 */ /* 0x000fe20000000000 */
[----:B------:R-:W-:Y:S01]  /*15e0*/  FMUL R3, R42, 0.25 ;  /* 0x3e8000002a037820 */ /* 0x000fe20000400000 */
[----:B------:R-:W-:Y:S01]  /*15f0*/  FSEL R43, R2, R43, P0 ;  /* 0x0000002b022b7208 */ /* 0x000fe20000000000 */
[----:B------:R-:W-:Y:S01]  /*1600*/  IMAD.SHL.U32 R2, R10, 0x4, RZ ;  /* 0x000000040a027824 */ /* 0x000fe200078e00ff */
[----:B------:R-:W-:Y:S01]  /*1610*/  FSETP.GT.AND P1, PT, |R4|, 8.50705917302346158658e+37, PT ;  /* 0x7e8000000400780b */ /* 0x000fe20003f24200 */
[----:B------:R-:W-:Y:S01]  /*1620*/  IMAD R9, R6, -0x8, R11 ;  /* 0xfffffff806097824 */ /* 0x000fe200078e020b */
[----:B------:R-:W-:Y:S01]  /*1630*/  FSEL R42, R3, R42, P0 ;  /* 0x0000002a032a7208 */ /* 0x000fe20000000000 */
[----:B------:R-:W-:Y:S01]  /*1640*/  FMUL R3, R44, 0.25 ;  /* 0x3e8000002c037820 */ /* 0x000fe20000400000 */
[----:B------:R-:W-:Y:S01]  /*1650*/  FSEL R47, R0, R47, P0 ;  /* 0x0000002f002f7208 */ /* 0x000fe20000000000 */
[----:B------:R-:W-:Y:S01]  /*1660*/  FMUL R0, R45, 0.25 ;  /* 0x3e8000002d007820 */ /* 0x000fe20000400000 */
[----:B------:R-:W-:Y:S01]  /*1670*/  LOP3.LUT R2, R2, 0x1c0, RZ, 0xc0, !PT ;  /* 0x000001c002027812 */ /* 0x000fe200078ec0ff */
[----:B------:R-:W-:Y:S01]  /*1680*/  ULDC.64 UR4, c[0x0][0x270] ;  /* 0x00009c0000047ab9 */ /* 0x000fe20000000a00 */
[----:B------:R-:W-:Y:S01]  /*1690*/  FSEL R44, R3, R44, P1 ;  /* 0x0000002c032c7208 */ /* 0x000fe20000800000 */
[C---:B------:R-:W-:Y:S01]  /*16a0*/  FMUL R3, R4.reuse, 8388608 ;  /* 0x4b00000004037820 */ /* 0x040fe20000400000 */
[----:B------:R-:W-:Y:S01]  /*16b0*/  FSETP.GEU.AND P2, PT, R4, 1.175494350822287508e-38, PT ;  /* 0x008000000400780b */ /* 0x000fe20003f4e000 */
[----:B------:R-:W-:Y:S01]  /*16c0*/  UIMAD UR4, UR12, UR4, URZ ;  /* 0x000000040c0472a4 */ /* 0x000fe2000f8e023f */
[----:B------:R-:W-:Y:S01]  /*16d0*/  FSEL R17, R0, R45, P1 ;  /* 0x0000002d00117208 */ /* 0x000fe20000800000 */
[----:B------:R-:W-:Y:S01]  /*16e0*/  FMUL R0, R41, 0.25 ;  /* 0x3e80000029007820 */ /* 0x000fe20000400000 */
[----:B------:R-:W-:Y:S01]  /*16f0*/  IADD3 R21, R2, R9, RZ ;  /* 0x0000000902157210 */ /* 0x000fe20007ffe0ff */
[C---:B------:R-:W-:Y:S01]  /*1700*/  FMUL R9, R12.reuse, 8388608 ;  /* 0x4b0000000c097820 */ /* 0x040fe20000400000 */
[----:B------:R-:W-:Y:S01]  /*1710*/  FSEL R2, R3, R4, !P2 ;  /* 0x0000000403027208 */ /* 0x000fe20005000000 */
[----:B------:R-:W-:Y:S01]  /*1720*/  USHF.L.U32 UR6, UR4, 0x1, URZ ;  /* 0x0000000104067899 */ /* 0x000fe2000800063f */
[----:B------:R-:W-:-:S02]  /*1730*/  FSETP.GEU.AND P3, PT, R12, 1.175494350822287508e-38, PT ;  /* 0x008000000c00780b */ /* 0x000fc40003f6e000 */
[----:B------:R-:W-:Y:S02]  /*1740*/  FSEL R41, R0, R41, P1 ;  /* 0x0000002900297208 */ /* 0x000fe40000800000 */
[----:B------:R-:W-:Y:S02]  /*1750*/  IADD3 R0, R2, -0x3f3504f3, RZ ;  /* 0xc0cafb0d02007810 */ /* 0x000fe40007ffe0ff */
[----:B------:R-:W-:Y:S02]  /*1760*/  LOP3.LUT R18, R10, 0x8, RZ, 0xc0, !PT ;  /* 0x000000080a127812 */ /* 0x000fe400078ec0ff */
[----:B------:R-:W-:Y:S02]  /*1770*/  FSEL R3, R9, R12, !P3 ;  /* 0x0000000c09037208 */ /* 0x000fe40005800000 */
[----:B------:R-:W-:Y:S01]  /*1780*/  FSETP.GEU.AND P5, PT, |R4|, 1.175494350822287508e-38, PT ;  /* 0x008000000400780b */ /* 0x000fe20003fae200 */
[----:B------:R-:W-:Y:S01]  /*1790*/  IMAD R20, R18, 0x100, R11 ;  /* 0x0000010012147824 */ /* 0x000fe200078e020b */
[----:B------:R-:W-:Y:S01]  /*17a0*/  LOP3.LUT R9, R0, 0xff800000, RZ, 0xc0, !PT ;  /* 0xff80000000097812 */ /* 0x000fe200078ec0ff */
[----:B------:R-:W-:Y:S01]  /*17b0*/  VIADD R8, R3, 0xc0cafb0d ;  /* 0xc0cafb0d03087836 */ /* 0x000fe20000000000 */
[----:B------:R-:W-:Y:S01]  /*17c0*/  FSEL R6, RZ, -23, P2 ;  /* 0xc1b80000ff067808 */ /* 0x000fe20001000000 */
[----:B------:R-:W-:Y:S01]  /*17d0*/  @P1 FMUL R4, R4, 0.25 ;  /* 0x3e80000004041820 */ /* 0x000fe20000400000 */
[----:B------:R-:W-:-:S02]  /*17e0*/  I2FP.F32.S32 R11, R9 ;  /* 0x00000009000b7245 */ /* 0x000fc40000201400 */
[C---:B------:R-:W-:Y:S01]  /*17f0*/  FSETP.GEU.AND P4, PT, |R12|.reuse, 1.175494350822287508e-38, PT ;  /* 0x008000000c00780b */ /* 0x040fe20003f8e200 */
[----:B------:R-:W-:Y:S01]  /*1800*/  @P0 FMUL R12, R12, 0.25 ;  /* 0x3e8000000c0c0820 */ /* 0x000fe20000400000 */
[----:B------:R-:W-:Y:S01]  /*1810*/  LOP3.LUT R16, R8, 0xff800000, RZ, 0xc0, !PT ;  /* 0xff80000008107812 */ /* 0x000fe200078ec0ff */
[----:B------:R-:W-:Y:S01]  /*1820*/  FFMA.FTZ R6, R11, 1.1920928955078125e-07, R6 ;  /* 0x340000000b067823 */ /* 0x000fe20000010006 */
[----:B------:R-:W-:Y:S01]  /*1830*/  IMAD.IADD R11, R2, 0x1, -R9 ;  /* 0x00000001020b7824 */ /* 0x000fe200078e0a09 */
[----:B------:R-:W-:Y:S01]  /*1840*/  FSEL R8, RZ, -23, P3 ;  /* 0xc1b80000ff087808 */ /* 0x000fe20001800000 */
[----:B------:R-:W-:Y:S01]  /*1850*/  @!P5 FMUL R4, R4, 16777216 ;  /* 0x4b8000000404d820 */ /* 0x000fe20000400000 */
[----:B------:R-:W-:Y:S01]  /*1860*/  I2FP.F32.S32 R13, R16 ;  /* 0x00000010000d7245 */ /* 0x000fe20000201400 */
[----:B------:R-:W-:Y:S01]  /*1870*/  FADD R11, R11, -1 ;  /* 0xbf8000000b0b7421 */ /* 0x000fe20000000000 */
[----:B------:R-:W-:Y:S01]  /*1880*/  LEA.HI R0, R18, R21, RZ, 0x1f ;  /* 0x0000001512007211 */ /* 0x000fe200078ff8ff */
[----:B------:R-:W-:Y:S01]  /*1890*/  IMAD.IADD R9, R3, 0x1, -R16 ;  /* 0x0000000103097824 */ /* 0x000fe200078e0a10 */
[----:B------:R-:W-:Y:S01]  /*18a0*/  MOV R18, 0x3dc6b27f ;  /* 0x3dc6b27f00127802 */ /* 0x000fe20000000f00 */
[----:B------:R0:W1:Y:S01]  /*18b0*/  MUFU.RCP R19, R4 ;  /* 0x0000000400137308 */ /* 0x0000620000001000 */
[----:B------:R-:W-:Y:S01]  /*18c0*/  @!P4 FMUL R12, R12, 16777216 ;  /* 0x4b8000000c0cc820 */ /* 0x000fe20000400000 */
[----:B------:R-:W-:Y:S01]  /*18d0*/  FADD R9, R9, -1 ;  /* 0xbf80000009097421 */ /* 0x000fe20000000000 */
[----:B------:R-:W-:Y:S01]  /*18e0*/  FSEL R40, R7, R40, P1 ;  /* 0x0000002807287208 */ /* 0x000fe20000800000 */
[----:B------:R-:W-:Y:S01]  /*18f0*/  @!P5 FMUL R17, R17, 16777216 ;  /* 0x4b8000001111d820 */ /* 0x000fe20000400000 */
[----:B------:R-:W-:Y:S01]  /*1900*/  @!P5 FMUL R44, R44, 16777216 ;  /* 0x4b8000002c2cd820 */ /* 0x000fe20000400000 */
[----:B------:R-:W-:Y:S01]  /*1910*/  @!P5 FMUL R41, R41, 16777216 ;  /* 0x4b8000002929d820 */ /* 0x000fe20000400000 */
[----:B------:R-:W-:Y:S01]  /*1920*/  @!P4 FMUL R47, R47, 16777216 ;  /* 0x4b8000002f2fc820 */ /* 0x000fe20000400000 */
[----:B------:R-:W2:Y:S01]  /*1930*/  MUFU.RCP R12, R12 ;  /* 0x0000000c000c7308 */ /* 0x000ea20000001000 */
[----:B0-----:R-:W-:Y:S01]  /*1940*/  FFMA.FTZ R4, R13, 1.1920928955078125e-07, R8 ;  /* 0x340000000d047823 */ /* 0x001fe20000010008 */
[-C--:B------:R-:W-:Y:S01]  /*1950*/  FFMA.FTZ R8, R11, R18.reuse, -0.16845393180847167969 ;  /* 0xbe2c7f300b087423 */ /* 0x080fe20000010012 */
[----:B------:R-:W-:Y:S01]  /*1960*/  FFMA.FTZ R18, R9, R18, -0.16845393180847167969 ;  /* 0xbe2c7f3009127423 */ /* 0x000fe20000010012 */
[----:B------:R-:W-:Y:S01]  /*1970*/  @!P5 FMUL R40, R40, 16777216 ;  /* 0x4b8000002828d820 */ /* 0x000fe20000400000 */
[----:B------:R-:W-:Y:S01]  /*1980*/  @!P4 FMUL R46, R46, 16777216 ;  /* 0x4b8000002e2ec820 */ /* 0x000fe20000400000 */
[----:B------:R-:W-:Y:S01]  /*1990*/  FFMA.FTZ R8, R11, R8, 0.1716887056827545166 ;  /* 0x3e2fcf2a0b087423 */ /* 0x000fe20000010008 */
[----:B------:R-:W-:Y:S01]  /*19a0*/  FFMA.FTZ R18, R9, R18, 0.1716887056827545166 ;  /* 0x3e2fcf2a09127423 */ /* 0x000fe20000010012 */
[----:B------:R-:W-:Y:S01]  /*19b0*/  @!P4 FMUL R43, R43, 16777216 ;  /* 0x4b8000002b2bc820 */ /* 0x000fe20000400000 */
[----:B------:R-:W-:Y:S01]  /*19c0*/  @!P4 FMUL R42, R42, 16777216 ;  /* 0x4b8000002a2ac820 */ /* 0x000fe20000400000 */
[----:B------:R-:W-:Y:S01]  /*19d0*/  FFMA.FTZ R16, R11, R8, -0.17900948226451873779 ;  /* 0xbe374e430b107423 */ /* 0x000fe20000010008 */
[----:B------:R-:W-:Y:S01]  /*19e0*/  FFMA.FTZ R18, R9, R18, -0.17900948226451873779 ;  /* 0xbe374e4309127423 */ /* 0x000fe20000010012 */
[----:B------:R-:W-:Y:S01]  /*19f0*/  LOP3.LUT R7, R10, 0xf0, RZ, 0xc0, !PT ;  /* 0x000000f00a077812 */ /* 0x000fe200078ec0ff */
[----:B-1----:R-:W-:Y:S01]  /*1a00*/  FMUL R17, R19, R17 ;  /* 0x0000001113117220 */ /* 0x002fe20000400000 */
[----:B------:R-:W-:Y:S01]  /*1a10*/  FFMA.FTZ R16, R11, R16, 0.20512372255325317383 ;  /* 0x3e520bf40b107423 */ /* 0x000fe20000010010 */
[----:B------:R-:W-:Y:S01]  /*1a20*/  FFMA.FTZ R18, R9, R18, 0.20512372255325317383 ;  /* 0x3e520bf409127423 */ /* 0x000fe20000010012 */
[C---:B------:R-:W-:Y:S01]  /*1a30*/  FMUL R44, R19.reuse, R44 ;  /* 0x0000002c132c7220 */ /* 0x040fe20000400000 */
[----:B------:R-:W-:Y:S01]  /*1a40*/  FMUL R24, R19, R41 ;  /* 0x0000002913187220 */ /* 0x000fe20000400000 */
[----:B------:R-:W-:Y:S01]  /*1a50*/  FFMA.FTZ R16, R11, R16, -0.24046532809734344482 ;  /* 0xbe763c8b0b107423 */ /* 0x000fe20000010010 */
[----:B------:R-:W-:Y:S01]  /*1a60*/  FFMA.FTZ R18, R9, R18, -0.24046532809734344482 ;  /* 0xbe763c8b09127423 */ /* 0x000fe20000010012 */
[----:B------:R-:W-:Y:S01]  /*1a70*/  FMUL R21, R19, R40 ;  /* 0x0000002813157220 */ /* 0x000fe20000400000 */
[C---:B--2---:R-:W-:Y:S01]  /*1a80*/  FMUL R19, R12.reuse, R47 ;  /* 0x0000002f0c137220 */ /* 0x044fe20000400000 */
[----:B------:R-:W-:Y:S01]  /*1a90*/  FFMA.FTZ R16, R11, R16, 0.28857114911079406738 ;  /* 0x3e93bf990b107423 */ /* 0x000fe20000010010 */
[C---:B------:R-:W-:Y:S01]  /*1aa0*/  FMUL R46, R12.reuse, R46 ;  /* 0x0000002e0c2e7220 */ /* 0x040fe20000400000 */
[C---:B------:R-:W-:Y:S01]  /*1ab0*/  FMUL R22, R12.reuse, R43 ;  /* 0x0000002b0c167220 */ /* 0x040fe20000400000 */
[----:B------:R-:W-:Y:S01]  /*1ac0*/  FFMA.FTZ R18, R9, R18, 0.28857114911079406738 ;  /* 0x3e93bf9909127423 */ /* 0x000fe20000010012 */
[----:B------:R-:W-:Y:S01]  /*1ad0*/  FFMA.FTZ R16, R11, R16, -0.36067417263984680176 ;  /* 0xbeb8aa490b107423 */ /* 0x000fe20000010010 */
[----:B------:R-:W-:Y:S01]  /*1ae0*/  FMUL R13, R12, R42 ;  /* 0x0000002a0c0d7220 */ /* 0x000fe20000400000 */
[----:B------:R-:W-:Y:S01]  /*1af0*/  LEA R7, R7, R20, 0x3 ;  /* 0x0000001407077211 */ /* 0x000fe200078e18ff */
[----:B------:R-:W-:Y:S01]  /*1b00*/  FFMA.FTZ R20, R9, R18, -0.36067417263984680176 ;  /* 0xbeb8aa4909147423 */ /* 0x000fe20000010012 */
[----:B------:R-:W-:Y:S01]  /*1b10*/  FFMA.FTZ R12, R11, R16, 0.48089820146560668945 ;  /* 0x3ef6384a0b0c7423 */ /* 0x000fe20000010010 */
[----:B------:R-:W-:Y:S01]  /*1b20*/  F2FP.BF16.F32.PACK_AB R16, R44, R21 ;  /* 0x000000152c10723e */ /* 0x000fe200000010ff */
[----:B------:R-:W0:Y:S01]  /*1b30*/  LDC R8, c[0x0][0x278] ;  /* 0x00009e00ff087b82 */ /* 0x000e220000000800 */
[----:B------:R-:W-:Y:S01]  /*1b40*/  F2FP.BF16.F32.PACK_AB R17, R17, R24 ;  /* 0x000000181111723e */ /* 0x000fe200000010ff */
[----:B------:R-:W-:Y:S01]  /*1b50*/  FFMA.FTZ R20, R9, R20, 0.48089820146560668945 ;  /* 0x3ef6384a09147423 */ /* 0x000fe20000010014 */
[----:B------:R-:W-:Y:S01]  /*1b60*/  F2FP.BF16.F32.PACK_AB R18, R46, R13 ;  /* 0x0000000d2e12723e */ /* 0x000fe200000010ff */
[----:B------:R-:W-:Y:S01]  /*1b70*/  FFMA.FTZ R12, R11, R12, -0.72134751081466674805 ;  /* 0xbf38aa3b0b0c7423 */ /* 0x000fe2000001000c */
[----:B------:R-:W-:Y:S01]  /*1b80*/  F2FP.BF16.F32.PACK_AB R19, R19, R22 ;  /* 0x000000161313723e */ /* 0x000fe200000010ff */
[----:B------:R-:W-:Y:S01]  /*1b90*/  FFMA.FTZ R20, R9, R20, -0.72134751081466674805 ;  /* 0xbf38aa3b09147423 */ /* 0x000fe20000010014 */
[----:B------:R-:W-:Y:S01]  /*1ba0*/  LOP3.LUT R22, R10, 0xff, RZ, 0xc0, !PT ;  /* 0x000000ff0a167812 */ /* 0x000fe200078ec0ff */
[----:B------:R-:W-:Y:S01]  /*1bb0*/  FMUL R12, R11, R12 ;  /* 0x0000000c0b0c7220 */ /* 0x000fe20000400000 */
[----:B------:R-:W-:Y:S01]  /*1bc0*/  SHF.R.U32.HI R21, RZ, 0x7, R10 ;  /* 0x00000007ff157819 */ /* 0x000fe2000001160a */
[----:B------:R1:W-:Y:S01]  /*1bd0*/  STSM.16.M88.4 [R7], R16 ;  /* 0x0000001007007844 */ /* 0x0003e20000000200 */
[----:B------:R-:W-:Y:S01]  /*1be0*/  FMUL R20, R9, R20 ;  /* 0x0000001409147220 */ /* 0x000fe20000400000 */
[----:B------:R-:W-:Y:S01]  /*1bf0*/  FMUL R12, R11, R12 ;  /* 0x0000000c0b0c7220 */ /* 0x000fe20000400000 */
[----:B------:R-:W-:-:S02]  /*1c00*/  SGXT.U32 R21, R21, 0x1 ;  /* 0x000000011515781a */ /* 0x000fc40000000000 */
[----:B------:R-:W-:Y:S01]  /*1c10*/  FMUL R20, R9, R20 ;  /* 0x0000001409147220 */ /* 0x000fe20000400000 */
[----:B------:R-:W-:Y:S01]  /*1c20*/  FFMA.FTZ R11, R11, 1.4426950216293334961, R12 ;  /* 0x3fb8aa3b0b0b7823 */ /* 0x000fe2000001000c */
[----:B------:R-:W-:Y:S01]  /*1c30*/  BAR.SYNC.DEFER_BLOCKING 0x0 ;  /* 0x0000000000007b1d */ /* 0x000fe20000010000 */
[----:B------:R-:W-:Y:S01]  /*1c40*/  ISETP.GE.U32.AND P1, PT, R2, 0x7f800000, PT ;  /* 0x7f8000000200780c */ /* 0x000fe20003f26070 */
[----:B------:R-:W-:Y:S01]  /*1c50*/  FFMA.FTZ R23, R9, 1.4426950216293334961, R20 ;  /* 0x3fb8aa3b09177823 */ /* 0x000fe20000010014 */
[----:B------:R-:W-:Y:S01]  /*1c60*/  LEA R20, R22, UR13, 0x4 ;  /* 0x0000000d16147c11 */ /* 0x000fe2000f8e20ff */
[----:B------:R-:W-:Y:S01]  /*1c70*/  FADD R11, R6, R11 ;  /* 0x0000000b060b7221 */ /* 0x000fe20000000000 */
[----:B------:R-:W-:-:S03]  /*1c80*/  IMAD R6, R5, UR5, RZ ;  /* 0x0000000505067c24 */ /* 0x000fc6000f8e02ff */
[----:B------:R-:W2:Y:S01]  /*1c90*/  LDC.64 R12, c[0x0][0x228] ;  /* 0x00008a00ff0c7b82 */ /* 0x000ea20000000a00 */
[----:B0-----:R-:W-:Y:S02]  /*1ca0*/  IMAD R21, R21, R8, RZ ;  /* 0x0000000815157224 */ /* 0x001fe400078e02ff */
[----:B------:R-:W-:Y:S01]  /*1cb0*/  FADD R4, R4, R23 ;  /* 0x0000001704047221 */ /* 0x000fe20000000000 */
[----:B------:R-:W-:Y:S01]  /*1cc0*/  ISETP.GE.U32.AND P2, PT, R3, 0x7f800000, PT ;  /* 0x7f8000000300780c */ /* 0x000fe20003f46070 */
[----:B------:R-:W-:Y:S01]  /*1cd0*/  UIMAD.WIDE UR4, UR4, 0x2, URZ ;  /* 0x00000002040478a5 */ /* 0x000fe2000f8e023f */
[----:B------:R-:W-:Y:S02]  /*1ce0*/  FSETP.NEU.AND P0, PT, R2, RZ, PT ;  /* 0x000000ff0200720b */ /* 0x000fe40003f0d000 */
[----:B------:R-:W-:Y:S01]  /*1cf0*/  LEA R9, R8, R21, 0x1 ;  /* 0x0000001508097211 */ /* 0x000fe200078e08ff */
[----:B------:R-:W-:-:S03]  /*1d00*/  @P1 IMAD.MOV.U32 R27, RZ, RZ, 0x7f800000 ;  /* 0x7f800000ff1b1424 */ /* 0x000fc600078e00ff */
[----:B------:R-:W-:Y:S01]  /*1d10*/  ULDC UR4, c[0x0][0x27c] ;  /* 0x00009f0000047ab9 */ /* 0x000fe20000000800 */
[----:B------:R-:W-:Y:S02]  /*1d20*/  IMAD R23, R8, 0x2, R9 ;  /* 0x0000000208177824 */ /* 0x000fe400078e0209 */
[----:B------:R-:W-:Y:S01]  /*1d30*/  @P1 FFMA.FTZ R11, R2, R27, +INF ;  /* 0x7f800000020b1423 */ /* 0x000fe2000001001b */
[C---:B------:R-:W-:Y:S01]  /*1d40*/  IMAD.SHL.U32 R27, R6.reuse, 0x2, RZ ;  /* 0x00000002061b7824 */ /* 0x040fe200078e00ff */
[----:B------:R-:W-:Y:S01]  /*1d50*/  FSETP.NEU.AND P1, PT, R3, RZ, PT ;  /* 0x000000ff0300720b */ /* 0x000fe20003f2d000 */
[----:B------:R-:W-:Y:S01]  /*1d60*/  IMAD.HI R6, R6, 0x2, RZ ;  /* 0x0000000206067827 */ /* 0x000fe200078e02ff */
[C---:B-1----:R-:W-:Y:S01]  /*1d70*/  LEA R7, R8.reuse, R23, 0x1 ;  /* 0x0000001708077211 */ /* 0x042fe200078e08ff */
[----:B------:R0:W1:Y:S01]  /*1d80*/  LDS.128 R16, [R20] ;  /* 0x0000000014107984 */ /* 0x0000620000000c00 */
[----:B------:R-:W-:Y:S01]  /*1d90*/  FSEL R11, R11, -INF , P0 ;  /* 0xff8000000b0b7808 */ /* 0x000fe20000000000 */
[----:B------:R-:W-:Y:S01]  /*1da0*/  @P2 IMAD.MOV.U32 R2, RZ, RZ, 0x7f800000 ;  /* 0x7f800000ff022424 */ /* 0x000fe200078e00ff */
[C---:B------:R-:W-:Y:S01]  /*1db0*/  LEA R25, R8.reuse, R7, 0x1 ;  /* 0x0000000708197211 */ /* 0x040fe200078e08ff */
[----:B------:R-:W-:Y:S01]  /*1dc0*/  UIMAD UR4, UR12, UR4, URZ ;  /* 0x000000040c0472a4 */ /* 0x000fe2000f8e023f */
[----:B--2---:R-:W-:Y:S01]  /*1dd0*/  IADD3 R30, P3, P4, R27, UR6, R12 ;  /* 0x000000061b1e7c10 */ /* 0x004fe2000fc7e00c */
[----:B------:R-:W-:Y:S01]  /*1de0*/  @P2 FFMA.FTZ R4, R3, R2, +INF ;  /* 0x7f80000003042423 */ /* 0x000fe20000010002 */
[----:B------:R-:W-:Y:S01]  /*1df0*/  LEA R29, R8, R25, 0x1 ;  /* 0x00000019081d7211 */ /* 0x000fe200078e08ff */
[----:B------:R-:W-:Y:S01]  /*1e00*/  FFMA R14, R11, 0.69314718246459960938, R14 ;  /* 0x3f3172180b0e7823 */ /* 0x000fe2000000000e */
[----:B------:R-:W-:Y:S01]  /*1e10*/  IADD3.X R32, R6, UR5, R13, P3, P4 ;  /* 0x0000000506207c10 */ /* 0x000fe20009fe840d */
[----:B------:R-:W-:Y:S01]  /*1e20*/  USHF.L.U32 UR6, UR4, 0x2, URZ ;  /* 0x0000000204067899 */ /* 0x000fe2000800063f */
[----:B------:R-:W-:Y:S01]  /*1e30*/  LEA R27, R8, R29, 0x1 ;  /* 0x0000001d081b7211 */ /* 0x000fe200078e08ff */
[----:B------:R-:W-:Y:S01]  /*1e40*/  UIMAD.WIDE UR4, UR4, 0x4, URZ ;  /* 0x00000004040478a5 */ /* 0x000fe2000f8e023f */
[----:B------:R-:W-:-:S02]  /*1e50*/  LEA R12, P3, R21, R30, 0x1 ;  /* 0x0000001e150c7211 */ /* 0x000fc400078608ff */
[-C--:B0-----:R-:W-:Y:S01]  /*1e60*/  LEA R20, P6, R9, R30.reuse, 0x1 ;  /* 0x0000001e09147211 */ /* 0x081fe200078c08ff */
[----:B------:R-:W-:Y:S01]  /*1e70*/  IMAD R28, R8, 0x2, R27 ;  /* 0x00000002081c7824 */ /* 0x000fe200078e021b */
[----:B------:R-:W-:Y:S02]  /*1e80*/  LEA R22, P5, R23, R30, 0x1 ;  /* 0x0000001e17167211 */ /* 0x000fe400078a08ff */
[----:B------:R-:W-:Y:S02]  /*1e90*/  LEA.HI.X.SX32 R13, R21, R32, 0x1, P3 ;  /* 0x00000020150d7211 */ /* 0x000fe400018f0eff */
[----:B------:R-:W-:Y:S02]  /*1ea0*/  LEA R2, P2, R7, R30, 0x1 ;  /* 0x0000001e07027211 */ /* 0x000fe400078408ff */
[----:B------:R-:W-:Y:S02]  /*1eb0*/  LEA.HI.X.SX32 R21, R9, R32, 0x1, P6 ;  /* 0x0000002009157211 */ /* 0x000fe400030f0eff */
[----:B------:R-:W-:-:S02]  /*1ec0*/  LEA R6, P4, R25, R30, 0x1 ;  /* 0x0000001e19067211 */ /* 0x000fc400078808ff */
[----:B------:R-:W-:Y:S02]  /*1ed0*/  LEA.HI.X.SX32 R23, R23, R32, 0x1, P5 ;  /* 0x0000002017177211 */ /* 0x000fe400028f0eff */
[-C--:B------:R-:W-:Y:S02]  /*1ee0*/  LEA R24, P3, R29, R30.reuse, 0x1 ;  /* 0x0000001e1d187211 */ /* 0x080fe400078608ff */
[-C--:B------:R-:W-:Y:S02]  /*1ef0*/  LEA R26, P6, R27, R30.reuse, 0x1 ;  /* 0x0000001e1b1a7211 */ /* 0x080fe400078c08ff */
[----:B------:R-:W-:Y:S02]  /*1f00*/  LEA R8, P5, R28, R30, 0x1 ;  /* 0x0000001e1c087211 */ /* 0x000fe400078a08ff */
[-C--:B------:R-:W-:Y:S02]  /*1f10*/  LEA.HI.X.SX32 R3, R7, R32.reuse, 0x1, P2 ;  /* 0x0000002007037211 */ /* 0x080fe400010f0eff */
[-C--:B------:R-:W-:Y:S01]  /*1f20*/  LEA.HI.X.SX32 R7, R25, R32.reuse, 0x1, P4 ;  /* 0x0000002019077211 */ /* 0x080fe200020f0eff */
[----:B-1----:R0:W-:Y:S01]  /*1f30*/  STG.E.U16 desc[UR20][R12.64], R16 ;  /* 0x000000100c007986 */ /* 0x0021e2000c101514 */
[----:B------:R-:W-:-:S02]  /*1f40*/  LEA.HI.X.SX32 R25, R29, R32, 0x1, P3 ;  /* 0x000000201d197211 */ /* 0x000fc400018f0eff */
[-C--:B------:R-:W-:Y:S01]  /*1f50*/  LEA.HI.X.SX32 R27, R27, R32.reuse, 0x1, P6 ;  /* 0x000000201b1b7211 */ /* 0x080fe200030f0eff */
[----:B------:R1:W-:Y:S01]  /*1f60*/  STG.E.U16 desc[UR20][R20.64], R17 ;  /* 0x0000001114007986 */ /* 0x0003e2000c101514 */
[----:B------:R-:W-:Y:S02]  /*1f70*/  LEA.HI.X.SX32 R9, R28, R32, 0x1, P5 ;  /* 0x000000201c097211 */ /* 0x000fe400028f0eff */
[----:B------:R-:W-:Y:S01]  /*1f80*/  PRMT R30, R19, 0x7632, R30 ;  /* 0x00007632131e7816 */ /* 0x000fe2000000001e */
[----:B------:R2:W-:Y:S01]  /*1f90*/  STG.E.U16 desc[UR20][R22.64], R18 ;  /* 0x0000001216007986 */ /* 0x0005e2000c101514 */
[----:B------:R-:W-:Y:S01]  /*1fa0*/  FSEL R4, R4, -INF , P1 ;  /* 0xff80000004047808 */ /* 0x000fe20000800000 */
[----:B------:R-:W3:Y:S01]  /*1fb0*/  LDC.64 R28, c[0x0][0x230] ;  /* 0x00008c00ff1c7b82 */ /* 0x000ee20000000a00 */
[----:B------:R-:W-:Y:S01]  /*1fc0*/  LOP3.LUT P2, RZ, R10, 0x80, RZ, 0xc0, !PT ;  /* 0x000000800aff7812 */ /* 0x000fe2000784c0ff */
[----:B------:R4:W-:Y:S01]  /*1fd0*/  STG.E.U16 desc[UR20][R2.64], R19 ;  /* 0x0000001302007986 */ /* 0x0009e2000c101514 */
[----:B0-----:R-:W-:Y:S01]  /*1fe0*/  PRMT R13, R16, 0x7632, R13 ;  /* 0x00007632100d7816 */ /* 0x001fe2000000000d */
[----:B------:R-:W-:Y:S01]  /*1ff0*/  FFMA R15, R4, 0.69314718246459960938, R15 ;  /* 0x3f317218040f7823 */ /* 0x000fe2000000000f */
[----:B------:R-:W-:-:S02]  /*2000*/  SHF.L.U32 R10, R10, 0x1, RZ ;  /* 0x000000010a0a7819 */ /* 0x000fc400000006ff */
[----:B-1----:R-:W-:Y:S01]  /*2010*/  PRMT R21, R17, 0x7632, R21 ;  /* 0x0000763211157816 */ /* 0x002fe20000000015 */
[----:B------:R0:W-:Y:S01]  /*2020*/  STG.E.U16 desc[UR20][R6.64], R13 ;  /* 0x0000000d06007986 */ /* 0x0001e2000c101514 */
[----:B------:R-:W-:Y:S02]  /*2030*/  LOP3.LUT R4, R10, 0x1f8, RZ, 0xc0, !PT ;  /* 0x000001f80a047812 */ /* 0x000fe400078ec0ff */
[----:B--2---:R-:W-:Y:S01]  /*2040*/  PRMT R23, R18, 0x7632, R23 ;  /* 0x0000763212177816 */ /* 0x004fe20000000017 */
[----:B------:R0:W-:Y:S01]  /*2050*/  STG.E.U16 desc[UR20][R24.64], R21 ;  /* 0x0000001518007986 */ /* 0x0001e2000c101514 */
[----:B----4-:R-:W-:-:S03]  /*2060*/  IMAD.SHL.U32 R3, R5, 0x4, RZ ;  /* 0x0000000405037824 */ /* 0x010fc600078e00ff */
[----:B------:R0:W-:Y:S01]  /*2070*/  STG.E.U16 desc[UR20][R26.64], R23 ;  /* 0x000000171a007986 */ /* 0x0001e2000c101514 */
[----:B------:R-:W-:-:S03]  /*2080*/  IMAD.HI R2, R5, 0x4, RZ ;  /* 0x0000000405027827 */ /* 0x000fc600078e02ff */
[----:B------:R0:W-:Y:S01]  /*2090*/  STG.E.U16 desc[UR20][R8.64], R30 ;  /* 0x0000001e08007986 */ /* 0x0001e2000c101514 */
[----:B------:R-:W-:Y:S01]  /*20a0*/  BAR.SYNC.DEFER_BLOCKING 0x0 ;  /* 0x0000000000007b1d */ /* 0x000fe20000010000 */
[----:B---3--:R-:W-:-:S04]  /*20b0*/  IADD3 R28, P0, P1, R3, UR6, R28 ;  /* 0x00000006031c7c10 */ /* 0x008fc8000f91e01c */
[----:B------:R-:W-:Y:S01]  /*20c0*/  IADD3.X R29, R2, UR5, R29, P0, P1 ;  /* 0x00000005021d7c10 */ /* 0x000fe200087e241d */
[----:B------:R0:W-:Y:S02]  /*20d0*/  STS.64 [R4+UR13], R14 ;  /* 0x0000000e04007988 */ /* 0x0001e40008000a0d */
[----:B------:R-:W-:Y:S06]  /*20e0*/  BAR.SYNC.DEFER_BLOCKING 0x0 ;  /* 0x0000000000007b1d */ /* 0x000fec0000010000 */
[----:B------:R-:W-:Y:S05]  /*20f0*/  @P2 EXIT ;  /* 0x000000000000294d */ /* 0x000fea0003800000 */
[----:B------:R-:W1:Y:S04]  /*2100*/  LDS R3, [R0] ;  /* 0x0000000000037984 */ /* 0x000e680000000800 */
[----:B-1----:R-:W-:Y:S01]  /*2110*/  STG.E desc[UR20][R28.64], R3 ;  /* 0x000000031c007986 */ /* 0x002fe2000c101914 */
[----:B------:R-:W-:Y:S05]  /*2120*/  EXIT ;  /* 0x000000000000794d */ /* 0x000fea0003800000 */
.L_x_2:
[----:B------:R-:W-:-:S00]  /*2130*/  BRA `(.L_x_2) ;  /* 0xfffffffc00fc7947 */ /* 0x000fc0000383ffff */
[----:B------:R-:W-:-:S00]  /*2140*/  NOP ;  /* 0x0000000000007918 */ /* 0x000fc00000000000 */
        /* <DEDUP_REMOVED lines=11> */
.L_x_3:


//--------------------- .nv.global.init           --------------------------
	.section	.nv.global.init,"aw",@progbits
.nv.global.init:
	.type		_$_str,@object
	.size		_$_str,(.L_0 - _$_str)
_$_str:
        /*0000*/ 	.byte	0x5f, 0x5f, 0x43, 0x55, 0x44, 0x41, 0x5f, 0x46, 0x54, 0x5a, 0x00
.L_0:


//--------------------- .nv.shared.attn_fwd       --------------------------
	.section	.nv.shared.attn_fwd,"aw",@nobits
	.sectionflags	@""
	.align	16
	.zero		1024


//--------------------- .nv.shared.reserved.0     --------------------------
	.section	.nv.shared.reserved.0,"aw",@nobits
	.weak		__nv_reservedSMEM_offset_0_alias
	.size		__nv_reservedSMEM_offset_0_alias, 0, 0
	.other		__nv_reservedSMEM_offset_0_alias,@"STO_CUDA_RESERVED_SHARED STV_DEFAULT"
__nv_reservedSMEM_offset_0_alias:
	.zero		0


//--------------------- .nv.constant0.attn_fwd    --------------------------
	.section	.nv.constant0.attn_fwd,"a",@progbits
	.sectionflags	@""
	.align	4
.nv.constant0.attn_fwd:
	.zero		664


//--------------------- SYMBOLS --------------------------

	.type		.nv.reservedSmem.offset0,@object
	.size		.nv.reservedSmem.offset0,0x4
